// auto-generated by cutlass_sweep.gemm — config: {"arch": "sm_100", "cluster_m": 1, "cluster_n": 8, "dtype": "e4m3", "dtype_b": "e4m3", "layout": "nt", "stages": 0, "tile_k": 128, "tile_m": 128, "tile_n": 64}
#include "cutlass/cutlass.h"
#include "cutlass/gemm/collective/collective_builder.hpp"
#include "cutlass/gemm/device/gemm_universal_adapter.h"
#include "cutlass/gemm/kernel/gemm_universal.hpp"
#include "cutlass/epilogue/collective/collective_builder.hpp"

using ElemA = cutlass::float_e4m3_t;
using ElemB = cutlass::float_e4m3_t;
using ElemCD = cutlass::float_e4m3_t;
using Acc  = float;
using TileShape    = cute::Shape<cute::_128, cute::_64, cute::_128>;
using ClusterShape = cute::Shape<cute::_1, cute::_8, cute::_1>;

using CollectiveEpilogue = typename cutlass::epilogue::collective::CollectiveBuilder<
    cutlass::arch::Sm100, cutlass::arch::OpClassTensorOp,
    TileShape, ClusterShape,
    cutlass::epilogue::collective::EpilogueTileAuto,
    Acc, Acc,
    ElemCD, cutlass::layout::RowMajor, 128 / cutlass::sizeof_bits<ElemCD>::value,
    ElemCD, cutlass::layout::RowMajor, 128 / cutlass::sizeof_bits<ElemCD>::value,
    cutlass::epilogue::collective::EpilogueScheduleAuto
  >::CollectiveOp;

using CollectiveMainloop = typename cutlass::gemm::collective::CollectiveBuilder<
    cutlass::arch::Sm100, cutlass::arch::OpClassTensorOp,
    ElemA, cutlass::layout::RowMajor, 128 / cutlass::sizeof_bits<ElemA>::value,
    ElemB, cutlass::layout::ColumnMajor, 128 / cutlass::sizeof_bits<ElemB>::value,
    Acc,
    TileShape, ClusterShape,
    cutlass::gemm::collective::StageCountAutoCarveout<static_cast<int>(sizeof(typename CollectiveEpilogue::SharedStorage))>,
    cutlass::gemm::collective::KernelScheduleAuto
  >::CollectiveOp;

using GemmKernel = cutlass::gemm::kernel::GemmUniversal<
    cute::Shape<int,int,int,int>,
    CollectiveMainloop,
    CollectiveEpilogue
>;
using Gemm = cutlass::gemm::device::GemmUniversalAdapter<GemmKernel>;

// Force the device kernel symbol into the cubin without needing a host main.
auto* _anchor = &cutlass::device_kernel<GemmKernel>;


// ===== COMPILED SASS (sm_100a) =====

	.target	sm_100a

	.elftype	@"ET_EXEC"


//--------------------- .note.nv.tkinfo           --------------------------
	.section	.note.nv.tkinfo,"",@"SHT_NOTE"
	.sectionflags	@"SHF_NOTE_NV_TKINFO"
	.tkinfo
        /*0018*/ 	.word	0x00000002
        /*0030*/ 	.string	""
        /*0030*/ 	.string	"ptxas"
        /*0030*/ 	.string	"Cuda compilation tools, release 13.0, V13.0.88"
        /*0030*/ 	.string	"Build cuda_13.0.r13.0/compiler.36424714_0"
        /*0030*/ 	.string	"-arch sm_100a -m 64 "



//--------------------- .note.nv.cuinfo           --------------------------
	.section	.note.nv.cuinfo,"",@"SHT_NOTE"
	.sectionflags	@"SHF_NOTE_NV_CUINFO"
        /*0018*/ 	.short	0x0002
        /*001a*/ 	.short	0x0064
        /*001c*/ 	.short	0x0082
	.zero		2


//--------------------- .nv.info                  --------------------------
	.section	.nv.info,"",@"SHT_CUDA_INFO"
	.align	4


	//----- nvinfo : EIATTR_REGCOUNT
	.align		4
        /*0000*/ 	.byte	0x04, 0x2f
        /*0002*/ 	.short	(.L_19 - .L_18)
	.align		4
.L_18:
        /*0004*/ 	.word	index@(_ZN7cutlass13device_kernelINS_4gemm6kernel13GemmUniversalIN4cute5tupleIJiiiiEEENS1_10collective13CollectiveMmaINS1_35MainloopSm100TmaUmmaWarpSpecializedILi8ELi2ELi4ENS5_IJNS4_1CILi1EEENSA_ILi8EEESB_EEEEENS5_IJNSA_ILi128EEENSA_ILi64EEESF_EEENS_12float_e4m3_tENS5_IJlSB_lEEESI_SJ_NS4_8TiledMMAINS4_8MMA_AtomIJNS4_10MMA_TraitsINS4_19SM100_MMA_F8F6F4_SSEJSI_SI_fSF_SG_NS4_17integral_constantINS4_4UMMA5MajorELSQ_0EEESR_NSO_INSP_7ScaleInELSS_0EEEST_EEEEEENS4_6LayoutINS5_IJSB_SB_SB_EEENS5_IJNSA_ILi0EEESY_SY_EEEEENS5_IJNS4_10UnderscoreES11_S11_EEEEENS4_23SM90_TMA_LOAD_MULTICASTENS4_14ComposedLayoutINS4_7SwizzleILi3ELi4ELi3EEENS4_18smem_ptr_flag_bitsILi8EEENSW_INS5_IJSC_SF_EEENS5_IJSF_SB_EEEEEEEvNS4_8identityENS4_13SM90_TMA_LOADES1D_vS1E_EENS_8epilogue10collective18CollectiveEpilogueINS1H_23Sm100TmaWarpSpecializedILi1ELi1ELi64ELb0ELb0EEEJSH_NS5_IJNSW_ISF_SB_EENSW_ISG_SB_EEEEESI_SJ_SI_SJ_NS1H_6fusion15FusionCallbacksIS1L_NS1P_17LinearCombinationISI_fSI_fLNS_15FloatRoundStyleE2EEESH_S1O_JEEENS4_5SM1004TMEM4LOAD26SM100_TMEM_LOAD_32dp32b64xES1F_NS15_INS16_ILi2ELi4ELi3EEES19_NSW_INS5_IJSC_SG_EEENS5_IJSG_SB_EEEEEEENS4_39AutoVectorizingCopyWithAssumedAlignmentILi128EEENS4_14SM90_TMA_STOREES23_S25_S25_EEEvvEEEEvNT_6ParamsE)
        /*0008*/ 	.word	0x00000099


	//----- nvinfo : EIATTR_FRAME_SIZE
	.align		4
.L_19:
        /*000c*/ 	.byte	0x04, 0x11
        /*000e*/ 	.short	(.L_21 - .L_20)
	.align		4
.L_20:
        /*0010*/ 	.word	index@($__internal_2_$__cuda_sm10x_tcgen05_guardrail_trap_unallocated_columns_being_dealloced)
        /*0014*/ 	.word	0x00000000


	//----- nvinfo : EIATTR_FRAME_SIZE
	.align		4
.L_21:
        /*0018*/ 	.byte	0x04, 0x11
        /*001a*/ 	.short	(.L_23 - .L_22)
	.align		4
.L_22:
        /*001c*/ 	.word	index@($__internal_1_$__cuda_sm10x_tcgen05_guardrail_trap_phase_invalid_during_alloc)
        /*0020*/ 	.word	0x00000000


	//----- nvinfo : EIATTR_FRAME_SIZE
	.align		4
.L_23:
        /*0024*/ 	.byte	0x04, 0x11
        /*0026*/ 	.short	(.L_25 - .L_24)
	.align		4
.L_24:
        /*0028*/ 	.word	index@($__internal_0_$__cuda_sm10x_tcgen05_guardrail_trap_col_being_dealloced_not_returned_by_alloc)
        /*002c*/ 	.word	0x00000000


	//----- nvinfo : EIATTR_FRAME_SIZE
	.align		4
.L_25:
        /*0030*/ 	.byte	0x04, 0x11
        /*0032*/ 	.short	(.L_27 - .L_26)
	.align		4
.L_26:
        /*0034*/ 	.word	index@(_ZN7cutlass13device_kernelINS_4gemm6kernel13GemmUniversalIN4cute5tupleIJiiiiEEENS1_10collective13CollectiveMmaINS1_35MainloopSm100TmaUmmaWarpSpecializedILi8ELi2ELi4ENS5_IJNS4_1CILi1EEENSA_ILi8EEESB_EEEEENS5_IJNSA_ILi128EEENSA_ILi64EEESF_EEENS_12float_e4m3_tENS5_IJlSB_lEEESI_SJ_NS4_8TiledMMAINS4_8MMA_AtomIJNS4_10MMA_TraitsINS4_19SM100_MMA_F8F6F4_SSEJSI_SI_fSF_SG_NS4_17integral_constantINS4_4UMMA5MajorELSQ_0EEESR_NSO_INSP_7ScaleInELSS_0EEEST_EEEEEENS4_6LayoutINS5_IJSB_SB_SB_EEENS5_IJNSA_ILi0EEESY_SY_EEEEENS5_IJNS4_10UnderscoreES11_S11_EEEEENS4_23SM90_TMA_LOAD_MULTICASTENS4_14ComposedLayoutINS4_7SwizzleILi3ELi4ELi3EEENS4_18smem_ptr_flag_bitsILi8EEENSW_INS5_IJSC_SF_EEENS5_IJSF_SB_EEEEEEEvNS4_8identityENS4_13SM90_TMA_LOADES1D_vS1E_EENS_8epilogue10collective18CollectiveEpilogueINS1H_23Sm100TmaWarpSpecializedILi1ELi1ELi64ELb0ELb0EEEJSH_NS5_IJNSW_ISF_SB_EENSW_ISG_SB_EEEEESI_SJ_SI_SJ_NS1H_6fusion15FusionCallbacksIS1L_NS1P_17LinearCombinationISI_fSI_fLNS_15FloatRoundStyleE2EEESH_S1O_JEEENS4_5SM1004TMEM4LOAD26SM100_TMEM_LOAD_32dp32b64xES1F_NS15_INS16_ILi2ELi4ELi3EEES19_NSW_INS5_IJSC_SG_EEENS5_IJSG_SB_EEEEEEENS4_39AutoVectorizingCopyWithAssumedAlignmentILi128EEENS4_14SM90_TMA_STOREES23_S25_S25_EEEvvEEEEvNT_6ParamsE)
        /*0038*/ 	.word	0x00000000


	//----- nvinfo : EIATTR_MIN_STACK_SIZE
	.align		4
.L_27:
        /*003c*/ 	.byte	0x04, 0x12
        /*003e*/ 	.short	(.L_29 - .L_28)
	.align		4
.L_28:
        /*0040*/ 	.word	index@(_ZN7cutlass13device_kernelINS_4gemm6kernel13GemmUniversalIN4cute5tupleIJiiiiEEENS1_10collective13CollectiveMmaINS1_35MainloopSm100TmaUmmaWarpSpecializedILi8ELi2ELi4ENS5_IJNS4_1CILi1EEENSA_ILi8EEESB_EEEEENS5_IJNSA_ILi128EEENSA_ILi64EEESF_EEENS_12float_e4m3_tENS5_IJlSB_lEEESI_SJ_NS4_8TiledMMAINS4_8MMA_AtomIJNS4_10MMA_TraitsINS4_19SM100_MMA_F8F6F4_SSEJSI_SI_fSF_SG_NS4_17integral_constantINS4_4UMMA5MajorELSQ_0EEESR_NSO_INSP_7ScaleInELSS_0EEEST_EEEEEENS4_6LayoutINS5_IJSB_SB_SB_EEENS5_IJNSA_ILi0EEESY_SY_EEEEENS5_IJNS4_10UnderscoreES11_S11_EEEEENS4_23SM90_TMA_LOAD_MULTICASTENS4_14ComposedLayoutINS4_7SwizzleILi3ELi4ELi3EEENS4_18smem_ptr_flag_bitsILi8EEENSW_INS5_IJSC_SF_EEENS5_IJSF_SB_EEEEEEEvNS4_8identityENS4_13SM90_TMA_LOADES1D_vS1E_EENS_8epilogue10collective18CollectiveEpilogueINS1H_23Sm100TmaWarpSpecializedILi1ELi1ELi64ELb0ELb0EEEJSH_NS5_IJNSW_ISF_SB_EENSW_ISG_SB_EEEEESI_SJ_SI_SJ_NS1H_6fusion15FusionCallbacksIS1L_NS1P_17LinearCombinationISI_fSI_fLNS_15FloatRoundStyleE2EEESH_S1O_JEEENS4_5SM1004TMEM4LOAD26SM100_TMEM_LOAD_32dp32b64xES1F_NS15_INS16_ILi2ELi4ELi3EEES19_NSW_INS5_IJSC_SG_EEENS5_IJSG_SB_EEEEEEENS4_39AutoVectorizingCopyWithAssumedAlignmentILi128EEENS4_14SM90_TMA_STOREES23_S25_S25_EEEvvEEEEvNT_6ParamsE)
        /*0044*/ 	.word	0x00000000
.L_29:


//--------------------- .nv.compat                --------------------------
	.section	.nv.compat,"",@"SHT_CUDA_COMPAT_INFO"
	.align	4
        /*0000*/ 	.byte	0x02, 0x09, 0x01, 0x00, 0x02, 0x02, 0x02, 0x00, 0x02, 0x05, 0x05, 0x00, 0x03, 0x07, 0x01, 0x01
        /*0010*/ 	.byte	0x02, 0x03, 0x01, 0x00, 0x02, 0x06, 0x01, 0x00, 0x04, 0x0b, 0x08, 0x00, 0x09, 0x00, 0x00, 0x00
        /*0020*/ 	.byte	0x00, 0x00, 0x00, 0x00


//--------------------- .nv.info._ZN7cutlass13device_kernelINS_4gemm6kernel13GemmUniversalIN4cute5tupleIJiiiiEEENS1_10collective13CollectiveMmaINS1_35MainloopSm100TmaUmmaWarpSpecializedILi8ELi2ELi4ENS5_IJNS4_1CILi1EEENSA_ILi8EEESB_EEEEENS5_IJNSA_ILi128EEENSA_ILi64EEESF_EEENS_12float_e4m3_tENS5_IJlSB_lEEESI_SJ_NS4_8TiledMMAINS4_8MMA_AtomIJNS4_10MMA_TraitsINS4_19SM100_MMA_F8F6F4_SSEJSI_SI_fSF_SG_NS4_17integral_constantINS4_4UMMA5MajorELSQ_0EEESR_NSO_INSP_7ScaleInELSS_0EEEST_EEEEEENS4_6LayoutINS5_IJSB_SB_SB_EEENS5_IJNSA_ILi0EEESY_SY_EEEEENS5_IJNS4_10UnderscoreES11_S11_EEEEENS4_23SM90_TMA_LOAD_MULTICASTENS4_14ComposedLayoutINS4_7SwizzleILi3ELi4ELi3EEENS4_18smem_ptr_flag_bitsILi8EEENSW_INS5_IJSC_SF_EEENS5_IJSF_SB_EEEEEEEvNS4_8identityENS4_13SM90_TMA_LOADES1D_vS1E_EENS_8epilogue10collective18CollectiveEpilogueINS1H_23Sm100TmaWarpSpecializedILi1ELi1ELi64ELb0ELb0EEEJSH_NS5_IJNSW_ISF_SB_EENSW_ISG_SB_EEEEESI_SJ_SI_SJ_NS1H_6fusion15FusionCallbacksIS1L_NS1P_17LinearCombinationISI_fSI_fLNS_15FloatRoundStyleE2EEESH_S1O_JEEENS4_5SM1004TMEM4LOAD26SM100_TMEM_LOAD_32dp32b64xES1F_NS15_INS16_ILi2ELi4ELi3EEES19_NSW_INS5_IJSC_SG_EEENS5_IJSG_SB_EEEEEEENS4_39AutoVectorizingCopyWithAssumedAlignmentILi128EEENS4_14SM90_TMA_STOREES23_S25_S25_EEEvvEEEEvNT_6ParamsE --------------------------
	.section	.nv.info._ZN7cutlass13device_kernelINS_4gemm6kernel13GemmUniversalIN4cute5tupleIJiiiiEEENS1_10collective13CollectiveMmaINS1_35MainloopSm100TmaUmmaWarpSpecializedILi8ELi2ELi4ENS5_IJNS4_1CILi1EEENSA_ILi8EEESB_EEEEENS5_IJNSA_ILi128EEENSA_ILi64EEESF_EEENS_12float_e4m3_tENS5_IJlSB_lEEESI_SJ_NS4_8TiledMMAINS4_8MMA_AtomIJNS4_10MMA_TraitsINS4_19SM100_MMA_F8F6F4_SSEJSI_SI_fSF_SG_NS4_17integral_constantINS4_4UMMA5MajorELSQ_0EEESR_NSO_INSP_7ScaleInELSS_0EEEST_EEEEEENS4_6LayoutINS5_IJSB_SB_SB_EEENS5_IJNSA_ILi0EEESY_SY_EEEEENS5_IJNS4_10UnderscoreES11_S11_EEEEENS4_23SM90_TMA_LOAD_MULTICASTENS4_14ComposedLayoutINS4_7SwizzleILi3ELi4ELi3EEENS4_18smem_ptr_flag_bitsILi8EEENSW_INS5_IJSC_SF_EEENS5_IJSF_SB_EEEEEEEvNS4_8identityENS4_13SM90_TMA_LOADES1D_vS1E_EENS_8epilogue10collective18CollectiveEpilogueINS1H_23Sm100TmaWarpSpecializedILi1ELi1ELi64ELb0ELb0EEEJSH_NS5_IJNSW_ISF_SB_EENSW_ISG_SB_EEEEESI_SJ_SI_SJ_NS1H_6fusion15FusionCallbacksIS1L_NS1P_17LinearCombinationISI_fSI_fLNS_15FloatRoundStyleE2EEESH_S1O_JEEENS4_5SM1004TMEM4LOAD26SM100_TMEM_LOAD_32dp32b64xES1F_NS15_INS16_ILi2ELi4ELi3EEES19_NSW_INS5_IJSC_SG_EEENS5_IJSG_SB_EEEEEEENS4_39AutoVectorizingCopyWithAssumedAlignmentILi128EEENS4_14SM90_TMA_STOREES23_S25_S25_EEEvvEEEEvNT_6ParamsE,"",@"SHT_CUDA_INFO"
	.sectionflags	@""
	.align	4


	//----- nvinfo : EIATTR_CUDA_API_VERSION
	.align		4
        /*0000*/ 	.byte	0x04, 0x37
        /*0002*/ 	.short	(.L_31 - .L_30)
.L_30:
        /*0004*/ 	.word	0x00000082


	//----- nvinfo : EIATTR_KPARAM_INFO
	.align		4
.L_31:
        /*0008*/ 	.byte	0x04, 0x17
        /*000a*/ 	.short	(.L_33 - .L_32)
.L_32:
        /*000c*/ 	.word	0x00000000
        /*0010*/ 	.short	0x0000
        /*0012*/ 	.short	0x0000
        /*0014*/ 	.byte	0x00, 0xf0, 0x01, 0x20


	//----- nvinfo : EIATTR_AT_ENTRY_FRAGMENTS
	.align		4
.L_33:
        /*0018*/ 	.byte	0x04, 0x4f
        /*001a*/ 	.short	(.L_35 - .L_34)


	//   ....[0]....
.L_34:
        /*001c*/ 	.word	0x00000006


	//----- nvinfo : EIATTR_RESERVED_SMEM_USED
	.align		4
.L_35:
        /*0020*/ 	.byte	0x01, 0x41
	.zero		2


	//----- nvinfo : EIATTR_SPARSE_MMA_MASK
	.align		4
        /*0024*/ 	.byte	0x03, 0x50
        /*0026*/ 	.short	0x0000


	//----- nvinfo : EIATTR_TCGEN05_1CTA_USED
	.align		4
        /*0028*/ 	.byte	0x01, 0x51
	.zero		2


	//----- nvinfo : EIATTR_MAXREG_COUNT
	.align		4
        /*002c*/ 	.byte	0x03, 0x1b
        /*002e*/ 	.short	0x00ff


	//----- nvinfo : EIATTR_NUM_BARRIERS
	.align		4
        /*0030*/ 	.byte	0x02, 0x4c
        /*0032*/ 	.byte	0x07
	.zero		1


	//----- nvinfo : EIATTR_EXTERNS
	.align		4
        /*0034*/ 	.byte	0x04, 0x0f
        /*0036*/ 	.short	(.L_37 - .L_36)


	//   ....[0]....
	.align		4
.L_36:
        /*0038*/ 	.word	index@(__assertfail)


	//----- nvinfo : EIATTR_MERCURY_ISA_VERSION
	.align		4
.L_37:
        /*003c*/ 	.byte	0x03, 0x5f
        /*003e*/ 	.short	0x0101


	//----- nvinfo : EIATTR_INT_WARP_WIDE_INSTR_OFFSETS
	.align		4
        /*0040*/ 	.byte	0x04, 0x31
        /*0042*/ 	.short	(.L_39 - .L_38)


	//   ....[0]....
.L_38:
        /*0044*/ 	.word	0x00003fd0


	//   ....[1]....
        /*0048*/ 	.word	0x00004000


	//   ....[2]....
        /*004c*/ 	.word	0x00004020


	//   ....[3]....
        /*0050*/ 	.word	0x00004b50


	//   ....[4]....
        /*0054*/ 	.word	0x00004c00


	//----- nvinfo : EIATTR_COOP_GROUP_MASK_REGIDS
	.align		4
.L_39:
        /*0058*/ 	.byte	0x04, 0x29
        /*005a*/ 	.short	(.L_41 - .L_40)


	//   ....[0]....
.L_40:
        /*005c*/ 	.word	0xffffffff


	//   ....[1]....
        /*0060*/ 	.word	0xffffffff


	//   ....[2]....
        /*0064*/ 	.word	0xffffffff


	//   ....[3]....
        /*0068*/ 	.word	0xffffffff


	//   ....[4]....
        /*006c*/ 	.word	0xffffffff


	//   ....[5]....
        /*0070*/ 	.word	0xffffffff


	//   ....[6]....
        /*0074*/ 	.word	0xffffffff


	//   ....[7]....
        /*0078*/ 	.word	0xffffffff


	//   ....[8]....
        /*007c*/ 	.word	0xffffffff


	//   ....[9]....
        /*0080*/ 	.word	0xffffffff


	//   ....[10]....
        /*0084*/ 	.word	0xffffffff


	//   ....[11]....
        /*0088*/ 	.word	0xffffffff


	//   ....[12]....
        /*008c*/ 	.word	0xffffffff


	//   ....[13]....
        /*0090*/ 	.word	0xffffffff


	//----- nvinfo : EIATTR_COOP_GROUP_INSTR_OFFSETS
	.align		4
.L_41:
        /*0094*/ 	.byte	0x04, 0x28
        /*0096*/ 	.short	(.L_43 - .L_42)


	//   ....[0]....
.L_42:
        /*0098*/ 	.word	0x00000080


	//   ....[1]....
        /*009c*/ 	.word	0x000004e0


	//   ....[2]....
        /*00a0*/ 	.word	0x00000740


	//   ....[3]....
        /*00a4*/ 	.word	0x00000880


	//   ....[4]....
        /*00a8*/ 	.word	0x00000980


	//   ....[5]....
        /*00ac*/ 	.word	0x00000af0


	//   ....[6]....
        /*00b0*/ 	.word	0x00000c90


	//   ....[7]....
        /*00b4*/ 	.word	0x00000e40


	//   ....[8]....
        /*00b8*/ 	.word	0x00002140


	//   ....[9]....
        /*00bc*/ 	.word	0x00003220


	//   ....[10]....
        /*00c0*/ 	.word	0x00003430


	//   ....[11]....
        /*00c4*/ 	.word	0x00003460


	//   ....[12]....
        /*00c8*/ 	.word	0x00003eb0


	//   ....[13]....
        /*00cc*/ 	.word	0x000040e0


	//----- nvinfo : EIATTR_VRC_CTA_INIT_COUNT
	.align		4
.L_43:
        /*00d0*/ 	.byte	0x02, 0x4a
        /*00d2*/ 	.byte	0x80
	.zero		1


	//----- nvinfo : EIATTR_SYSCALL_OFFSETS
	.align		4
        /*00d4*/ 	.byte	0x04, 0x46
        /*00d6*/ 	.short	(.L_45 - .L_44)


	//   ....[0]....
.L_44:
        /*00d8*/ 	.word	0x00005740


	//   ....[1]....
        /*00dc*/ 	.word	0x00005880


	//   ....[2]....
        /*00e0*/ 	.word	0x00006040


	//----- nvinfo : EIATTR_MBARRIER_INSTR_OFFSETS
	.align		4
.L_45:
        /*00e4*/ 	.byte	0x04, 0x39
        /*00e6*/ 	.short	(.L_47 - .L_46)


	//   ....[0]....
.L_46:
        /*00e8*/ 	.word	0x00000620
        /*00ec*/ 	.word	0x000000ff
        /*00f0*/ 	.word	0x00000000
        /*00f4*/ 	.short	0x0100
        /*00f6*/ 	.byte	0x04
	.zero		1


	//   ....[1]....
        /*00f8*/ 	.word	0x00000630
        /*00fc*/ 	.word	0x000000ff
        /*0100*/ 	.word	0x00000040
        /*0104*/ 	.short	0x0100
        /*0106*/ 	.byte	0x04
	.zero		1


	//   ....[2]....
        /*0108*/ 	.word	0x00000640
        /*010c*/ 	.word	0x000000ff
        /*0110*/ 	.word	0x00000008
        /*0114*/ 	.short	0x0100
        /*0116*/ 	.byte	0x04
	.zero		1


	//   ....[3]....
        /*0118*/ 	.word	0x00000650
        /*011c*/ 	.word	0x000000ff
        /*0120*/ 	.word	0x00000048
        /*0124*/ 	.short	0x0100
        /*0126*/ 	.byte	0x04
	.zero		1


	//   ....[4]....
        /*0128*/ 	.word	0x00000660
        /*012c*/ 	.word	0x000000ff
        /*0130*/ 	.word	0x00000010
        /*0134*/ 	.short	0x0100
        /*0136*/ 	.byte	0x04
	.zero		1


	//   ....[5]....
        /*0138*/ 	.word	0x00000670
        /*013c*/ 	.word	0x000000ff
        /*0140*/ 	.word	0x00000050
        /*0144*/ 	.short	0x0100
        /*0146*/ 	.byte	0x04
	.zero		1


	//   ....[6]....
        /*0148*/ 	.word	0x00000680
        /*014c*/ 	.word	0x000000ff
        /*0150*/ 	.word	0x00000018
        /*0154*/ 	.short	0x0100
        /*0156*/ 	.byte	0x04
	.zero		1


	//   ....[7]....
        /*0158*/ 	.word	0x00000690
        /*015c*/ 	.word	0x000000ff
        /*0160*/ 	.word	0x00000058
        /*0164*/ 	.short	0x0100
        /*0166*/ 	.byte	0x04
	.zero		1


	//   ....[8]....
        /*0168*/ 	.word	0x000006a0
        /*016c*/ 	.word	0x000000ff
        /*0170*/ 	.word	0x00000020
        /*0174*/ 	.short	0x0100
        /*0176*/ 	.byte	0x04
	.zero		1


	//   ....[9]....
        /*0178*/ 	.word	0x000006b0
        /*017c*/ 	.word	0x000000ff
        /*0180*/ 	.word	0x00000060
        /*0184*/ 	.short	0x0100
        /*0186*/ 	.byte	0x04
	.zero		1


	//   ....[10]....
        /*0188*/ 	.word	0x000006c0
        /*018c*/ 	.word	0x000000ff
        /*0190*/ 	.word	0x00000028
        /*0194*/ 	.short	0x0100
        /*0196*/ 	.byte	0x04
	.zero		1


	//   ....[11]....
        /*0198*/ 	.word	0x000006d0
        /*019c*/ 	.word	0x000000ff
        /*01a0*/ 	.word	0x00000068
        /*01a4*/ 	.short	0x0100
        /*01a6*/ 	.byte	0x04
	.zero		1


	//   ....[12]....
        /*01a8*/ 	.word	0x000006e0
        /*01ac*/ 	.word	0x000000ff
        /*01b0*/ 	.word	0x00000030
        /*01b4*/ 	.short	0x0100
        /*01b6*/ 	.byte	0x04
	.zero		1


	//   ....[13]....
        /*01b8*/ 	.word	0x000006f0
        /*01bc*/ 	.word	0x000000ff
        /*01c0*/ 	.word	0x00000070
        /*01c4*/ 	.short	0x0100
        /*01c6*/ 	.byte	0x04
	.zero		1


	//   ....[14]....
        /*01c8*/ 	.word	0x00000700
        /*01cc*/ 	.word	0x000000ff
        /*01d0*/ 	.word	0x00000038
        /*01d4*/ 	.short	0x0100
        /*01d6*/ 	.byte	0x04
	.zero		1


	//   ....[15]....
        /*01d8*/ 	.word	0x00000710
        /*01dc*/ 	.word	0x000000ff
        /*01e0*/ 	.word	0x00000078
        /*01e4*/ 	.short	0x0100
        /*01e6*/ 	.byte	0x04
	.zero		1


	//   ....[16]....
        /*01e8*/ 	.word	0x00000850
        /*01ec*/ 	.word	0x000000ff
        /*01f0*/ 	.word	0x00000080
        /*01f4*/ 	.short	0x0100
        /*01f6*/ 	.byte	0x04
	.zero		1


	//   ....[17]....
        /*01f8*/ 	.word	0x00000860
        /*01fc*/ 	.word	0x000000ff
        /*0200*/ 	.word	0x00000088
        /*0204*/ 	.short	0x0100
        /*0206*/ 	.byte	0x04
	.zero		1


	//   ....[18]....
        /*0208*/ 	.word	0x00000950
        /*020c*/ 	.word	0x000000ff
        /*0210*/ 	.word	0x00000090
        /*0214*/ 	.short	0x0100
        /*0216*/ 	.byte	0x06
	.zero		1


	//   ....[19]....
        /*0218*/ 	.word	0x00000960
        /*021c*/ 	.word	0x000000ff
        /*0220*/ 	.word	0x00000098
        /*0224*/ 	.short	0x0100
        /*0226*/ 	.byte	0x06
	.zero		1


	//   ....[20]....
        /*0228*/ 	.word	0x00000aa0
        /*022c*/ 	.word	0x000000ff
        /*0230*/ 	.word	0x000000a0
        /*0234*/ 	.short	0x0100
        /*0236*/ 	.byte	0x06
	.zero		1


	//   ....[21]....
        /*0238*/ 	.word	0x00000ab0
        /*023c*/ 	.word	0x000000ff
        /*0240*/ 	.word	0x000000b0
        /*0244*/ 	.short	0x0100
        /*0246*/ 	.byte	0x06
	.zero		1


	//   ....[22]....
        /*0248*/ 	.word	0x00000ac0
        /*024c*/ 	.word	0x000000ff
        /*0250*/ 	.word	0x000000a8
        /*0254*/ 	.short	0x0100
        /*0256*/ 	.byte	0x06
	.zero		1


	//   ....[23]....
        /*0258*/ 	.word	0x00000ad0
        /*025c*/ 	.word	0x000000ff
        /*0260*/ 	.word	0x000000b8
        /*0264*/ 	.short	0x0100
        /*0266*/ 	.byte	0x06
	.zero		1


	//   ....[24]....
        /*0268*/ 	.word	0x00000c00
        /*026c*/ 	.word	0x000000ff
        /*0270*/ 	.word	0x000000c0
        /*0274*/ 	.short	0x0100
        /*0276*/ 	.byte	0x04
	.zero		1


	//   ....[25]....
        /*0278*/ 	.word	0x00000c10
        /*027c*/ 	.word	0x000000ff
        /*0280*/ 	.word	0x000000e0
        /*0284*/ 	.short	0x0100
        /*0286*/ 	.byte	0x04
	.zero		1


	//   ....[26]....
        /*0288*/ 	.word	0x00000c20
        /*028c*/ 	.word	0x000000ff
        /*0290*/ 	.word	0x000000c8
        /*0294*/ 	.short	0x0100
        /*0296*/ 	.byte	0x04
	.zero		1


	//   ....[27]....
        /*0298*/ 	.word	0x00000c30
        /*029c*/ 	.word	0x000000ff
        /*02a0*/ 	.word	0x000000e8
        /*02a4*/ 	.short	0x0100
        /*02a6*/ 	.byte	0x04
	.zero		1


	//   ....[28]....
        /*02a8*/ 	.word	0x00000c40
        /*02ac*/ 	.word	0x000000ff
        /*02b0*/ 	.word	0x000000d0
        /*02b4*/ 	.short	0x0100
        /*02b6*/ 	.byte	0x04
	.zero		1


	//   ....[29]....
        /*02b8*/ 	.word	0x00000c50
        /*02bc*/ 	.word	0x000000ff
        /*02c0*/ 	.word	0x000000f0
        /*02c4*/ 	.short	0x0100
        /*02c6*/ 	.byte	0x04
	.zero		1


	//   ....[30]....
        /*02c8*/ 	.word	0x00000c60
        /*02cc*/ 	.word	0x000000ff
        /*02d0*/ 	.word	0x000000d8
        /*02d4*/ 	.short	0x0100
        /*02d6*/ 	.byte	0x04
	.zero		1


	//   ....[31]....
        /*02d8*/ 	.word	0x00000c70
        /*02dc*/ 	.word	0x000000ff
        /*02e0*/ 	.word	0x000000f8
        /*02e4*/ 	.short	0x0100
        /*02e6*/ 	.byte	0x04
	.zero		1


	//   ....[32]....
        /*02e8*/ 	.word	0x00000d60
        /*02ec*/ 	.word	0x000000ff
        /*02f0*/ 	.word	0x00000100
        /*02f4*/ 	.short	0x0100
        /*02f6*/ 	.byte	0x04
	.zero		1


	//   ....[33]....
        /*02f8*/ 	.word	0x00000d70
        /*02fc*/ 	.word	0x000000ff
        /*0300*/ 	.word	0x00000110
        /*0304*/ 	.short	0x0100
        /*0306*/ 	.byte	0x04
	.zero		1


	//   ....[34]....
        /*0308*/ 	.word	0x00000d80
        /*030c*/ 	.word	0x000000ff
        /*0310*/ 	.word	0x00000108
        /*0314*/ 	.short	0x0100
        /*0316*/ 	.byte	0x04
	.zero		1


	//   ....[35]....
        /*0318*/ 	.word	0x00000d90
        /*031c*/ 	.word	0x000000ff
        /*0320*/ 	.word	0x00000118
        /*0324*/ 	.short	0x0100
        /*0326*/ 	.byte	0x04
	.zero		1


	//   ....[36]....
        /*0328*/ 	.word	0x000019f0
        /*032c*/ 	.word	0x00000000
        /*0330*/ 	.word	0x00000110
        /*0334*/ 	.short	0x010a
        /*0336*/ 	.byte	0xff
	.zero		1


	//   ....[37]....
        /*0338*/ 	.word	0x00001a20
        /*033c*/ 	.word	0x00000000
        /*0340*/ 	.word	0x00000100
        /*0344*/ 	.short	0x0101
        /*0346*/ 	.byte	0xff
	.zero		1


	//   ....[38]....
        /*0348*/ 	.word	0x00001ad0
        /*034c*/ 	.word	0x000000ff
        /*0350*/ 	.word	0x00000040
        /*0354*/ 	.short	0x010a
        /*0356*/ 	.byte	0x04
	.zero		1


	//   ....[39]....
        /*0358*/ 	.word	0x00001b50
        /*035c*/ 	.word	0x000000ff
        /*0360*/ 	.word	0x00000040
        /*0364*/ 	.short	0x010a
        /*0366*/ 	.byte	0x21
	.zero		1


	//   ....[40]....
        /*0368*/ 	.word	0x00001ce0
        /*036c*/ 	.word	0x000000ff
        /*0370*/ 	.word	0x00000040
        /*0374*/ 	.short	0x010a
        /*0376*/ 	.byte	0x08
	.zero		1


	//   ....[41]....
        /*0378*/ 	.word	0x00001e00
        /*037c*/ 	.word	0x000000ff
        /*0380*/ 	.word	0x00000098
        /*0384*/ 	.short	0x0101
        /*0386*/ 	.byte	0x07
	.zero		1


	//   ....[42]....
        /*0388*/ 	.word	0x00001e20
        /*038c*/ 	.word	0x000000ff
        /*0390*/ 	.word	0x00000040
        /*0394*/ 	.short	0x010a
        /*0396*/ 	.byte	0x04
	.zero		1


	//   ....[43]....
        /*0398*/ 	.word	0x00001ea0
        /*039c*/ 	.word	0x000000ff
        /*03a0*/ 	.word	0x00000040
        /*03a4*/ 	.short	0x010a
        /*03a6*/ 	.byte	0x11
	.zero		1


	//   ....[44]....
        /*03a8*/ 	.word	0x00002030
        /*03ac*/ 	.word	0x000000ff
        /*03b0*/ 	.word	0x00000040
        /*03b4*/ 	.short	0x010a
        /*03b6*/ 	.byte	0x06
	.zero		1


	//   ....[45]....
        /*03b8*/ 	.word	0x00002170
        /*03bc*/ 	.word	0x00000003
        /*03c0*/ 	.word	0x000000a0
        /*03c4*/ 	.short	0x010a
        /*03c6*/ 	.byte	0xff
	.zero		1


	//   ....[46]....
        /*03c8*/ 	.word	0x000022c0
        /*03cc*/ 	.word	0x00000000
        /*03d0*/ 	.word	0x00000000
        /*03d4*/ 	.short	0x0101
        /*03d6*/ 	.byte	0xff
	.zero		1


	//   ....[47]....
        /*03d8*/ 	.word	0x00002860
        /*03dc*/ 	.word	0x000000ff
        /*03e0*/ 	.word	0x00000000
        /*03e4*/ 	.short	0x010a
        /*03e6*/ 	.byte	0x04
	.zero		1


	//   ....[48]....
        /*03e8*/ 	.word	0x000028f0
        /*03ec*/ 	.word	0x000000ff
        /*03f0*/ 	.word	0x00000000
        /*03f4*/ 	.short	0x010a
        /*03f6*/ 	.byte	0x05
	.zero		1


	//   ....[49]....
        /*03f8*/ 	.word	0x00002980
        /*03fc*/ 	.word	0x000000ff
        /*0400*/ 	.word	0x00000000
        /*0404*/ 	.short	0x010a
        /*0406*/ 	.byte	0x05
	.zero		1


	//   ....[50]....
        /*0408*/ 	.word	0x00002a10
        /*040c*/ 	.word	0x000000ff
        /*0410*/ 	.word	0x00000000
        /*0414*/ 	.short	0x010a
        /*0416*/ 	.byte	0x05
	.zero		1


	//   ....[51]....
        /*0418*/ 	.word	0x00002aa0
        /*041c*/ 	.word	0x000000ff
        /*0420*/ 	.word	0x00000000
        /*0424*/ 	.short	0x010a
        /*0426*/ 	.byte	0x05
	.zero		1


	//   ....[52]....
        /*0428*/ 	.word	0x00002b30
        /*042c*/ 	.word	0x000000ff
        /*0430*/ 	.word	0x00000000
        /*0434*/ 	.short	0x010a
        /*0436*/ 	.byte	0x05
	.zero		1


	//   ....[53]....
        /*0438*/ 	.word	0x00002bc0
        /*043c*/ 	.word	0x000000ff
        /*0440*/ 	.word	0x00000000
        /*0444*/ 	.short	0x010a
        /*0446*/ 	.byte	0x05
	.zero		1


	//   ....[54]....
        /*0448*/ 	.word	0x00002c60
        /*044c*/ 	.word	0x00000000
        /*0450*/ 	.word	0x00000000
        /*0454*/ 	.short	0x010a
        /*0456*/ 	.byte	0xff
	.zero		1


	//   ....[55]....
        /*0458*/ 	.word	0x00002d80
        /*045c*/ 	.word	0x00000002
        /*0460*/ 	.word	0x00000100
        /*0464*/ 	.short	0x010a
        /*0466*/ 	.byte	0xff
	.zero		1


	//   ....[56]....
        /*0468*/ 	.word	0x00002df0
        /*046c*/ 	.word	0x00000002
        /*0470*/ 	.word	0x00000000
        /*0474*/ 	.short	0x0101
        /*0476*/ 	.byte	0xff
	.zero		1


	//   ....[57]....
        /*0478*/ 	.word	0x00002e10
        /*047c*/ 	.word	0x000000ff
        /*0480*/ 	.word	0x000000b0
        /*0484*/ 	.short	0x010a
        /*0486*/ 	.byte	0x04
	.zero		1


	//   ....[58]....
        /*0488*/ 	.word	0x00002f30
        /*048c*/ 	.word	0x00000002
        /*0490*/ 	.word	0x000000a0
        /*0494*/ 	.short	0x010a
        /*0496*/ 	.byte	0xff
	.zero		1


	//   ....[59]....
        /*0498*/ 	.word	0x00003030
        /*049c*/ 	.word	0x00000002
        /*04a0*/ 	.word	0x00000000
        /*04a4*/ 	.short	0x0101
        /*04a6*/ 	.byte	0xff
	.zero		1


	//   ....[60]....
        /*04a8*/ 	.word	0x000030c0
        /*04ac*/ 	.word	0x000000ff
        /*04b0*/ 	.word	0x000000b0
        /*04b4*/ 	.short	0x0106
        /*04b6*/ 	.byte	0x04
	.zero		1


	//   ....[61]....
        /*04b8*/ 	.word	0x000030e0
        /*04bc*/ 	.word	0x000000ff
        /*04c0*/ 	.word	0x000000b0
        /*04c4*/ 	.short	0x010a
        /*04c6*/ 	.byte	0x04
	.zero		1


	//   ....[62]....
        /*04c8*/ 	.word	0x00003170
        /*04cc*/ 	.word	0x000000ff
        /*04d0*/ 	.word	0x000000b0
        /*04d4*/ 	.short	0x0106
        /*04d6*/ 	.byte	0x07
	.zero		1


	//   ....[63]....
        /*04d8*/ 	.word	0x000031b0
        /*04dc*/ 	.word	0x00000000
        /*04e0*/ 	.word	0x000000b0
        /*04e4*/ 	.short	0x010a
        /*04e6*/ 	.byte	0xff
	.zero		1


	//   ....[64]....
        /*04e8*/ 	.word	0x00003700
        /*04ec*/ 	.word	0x00000000
        /*04f0*/ 	.word	0x000000a0
        /*04f4*/ 	.short	0x010a
        /*04f6*/ 	.byte	0xff
	.zero		1


	//   ....[65]....
        /*04f8*/ 	.word	0x00003810
        /*04fc*/ 	.word	0x00000003
        /*0500*/ 	.word	0x00000000
        /*0504*/ 	.short	0x0101
        /*0506*/ 	.byte	0xff
	.zero		1


	//   ....[66]....
        /*0508*/ 	.word	0x00003820
        /*050c*/ 	.word	0x000000ff
        /*0510*/ 	.word	0x00000000
        /*0514*/ 	.short	0x010a
        /*0516*/ 	.byte	0x04
	.zero		1


	//   ....[67]....
        /*0518*/ 	.word	0x00003840
        /*051c*/ 	.word	0x000000ff
        /*0520*/ 	.word	0x000000e0
        /*0524*/ 	.short	0x010a
        /*0526*/ 	.byte	0x1e
	.zero		1


	//   ....[68]....
        /*0528*/ 	.word	0x00003910
        /*052c*/ 	.word	0x000000ff
        /*0530*/ 	.word	0x00000000
        /*0534*/ 	.short	0x010a
        /*0536*/ 	.byte	0x05
	.zero		1


	//   ....[69]....
        /*0538*/ 	.word	0x00003a50
        /*053c*/ 	.word	0x000000ff
        /*0540*/ 	.word	0x00000000
        /*0544*/ 	.short	0x010a
        /*0546*/ 	.byte	0x04
	.zero		1


	//   ....[70]....
        /*0548*/ 	.word	0x00003ce0
        /*054c*/ 	.word	0x000000ff
        /*0550*/ 	.word	0x00000000
        /*0554*/ 	.short	0x010a
        /*0556*/ 	.byte	0x04
	.zero		1


	//   ....[71]....
        /*0558*/ 	.word	0x00003d70
        /*055c*/ 	.word	0x000000ff
        /*0560*/ 	.word	0x00000000
        /*0564*/ 	.short	0x010a
        /*0566*/ 	.byte	0x05
	.zero		1


	//   ....[72]....
        /*0568*/ 	.word	0x00003e00
        /*056c*/ 	.word	0x000000ff
        /*0570*/ 	.word	0x00000000
        /*0574*/ 	.short	0x010a
        /*0576*/ 	.byte	0x05
	.zero		1


	//   ....[73]....
        /*0578*/ 	.word	0x00003e90
        /*057c*/ 	.word	0x000000ff
        /*0580*/ 	.word	0x00000000
        /*0584*/ 	.short	0x010a
        /*0586*/ 	.byte	0x04
	.zero		1


	//   ....[74]....
        /*0588*/ 	.word	0x00004330
        /*058c*/ 	.word	0x00000007
        /*0590*/ 	.word	0x000000a0
        /*0594*/ 	.short	0x010a
        /*0596*/ 	.byte	0xff
	.zero		1


	//   ....[75]....
        /*0598*/ 	.word	0x000044a0
        /*059c*/ 	.word	0x00000000
        /*05a0*/ 	.word	0x00000000
        /*05a4*/ 	.short	0x0101
        /*05a6*/ 	.byte	0xff
	.zero		1


	//   ....[76]....
        /*05a8*/ 	.word	0x00004910
        /*05ac*/ 	.word	0x000000ff
        /*05b0*/ 	.word	0x00000098
        /*05b4*/ 	.short	0x010a
        /*05b6*/ 	.byte	0x11
	.zero		1


	//   ....[77]....
        /*05b8*/ 	.word	0x00004a90
        /*05bc*/ 	.word	0x000000ff
        /*05c0*/ 	.word	0x00000088
        /*05c4*/ 	.short	0x010a
        /*05c6*/ 	.byte	0x11
	.zero		1


	//   ....[78]....
        /*05c8*/ 	.word	0x00004ca0
        /*05cc*/ 	.word	0x000000ff
        /*05d0*/ 	.word	0x00000080
        /*05d4*/ 	.short	0x010b
        /*05d6*/ 	.byte	0x11
	.zero		1


	//   ....[79]....
        /*05d8*/ 	.word	0x00004cb0
        /*05dc*/ 	.word	0x000000ff
        /*05e0*/ 	.word	0x00000000
        /*05e4*/ 	.short	0x0101
        /*05e6*/ 	.byte	0x1b
	.zero		1


	//   ....[80]....
        /*05e8*/ 	.word	0x00004cf0
        /*05ec*/ 	.word	0x00000000
        /*05f0*/ 	.word	0x00000088
        /*05f4*/ 	.short	0x010a
        /*05f6*/ 	.byte	0xff
	.zero		1


	//   ....[81]....
        /*05f8*/ 	.word	0x00005000
        /*05fc*/ 	.word	0x00000003
        /*0600*/ 	.word	0x000000a0
        /*0604*/ 	.short	0x010a
        /*0606*/ 	.byte	0xff
	.zero		1


	//   ....[82]....
        /*0608*/ 	.word	0x00005180
        /*060c*/ 	.word	0x00000000
        /*0610*/ 	.word	0x00000000
        /*0614*/ 	.short	0x0101
        /*0616*/ 	.byte	0xff
	.zero		1


	//   ....[83]....
        /*0618*/ 	.word	0x00005c20
        /*061c*/ 	.word	0x000000ff
        /*0620*/ 	.word	0x00000080
        /*0624*/ 	.short	0x010a
        /*0626*/ 	.byte	0x2c
	.zero		1


	//   ....[84]....
        /*0628*/ 	.word	0x00005c30
        /*062c*/ 	.word	0x00000016
        /*0630*/ 	.word	0x000000c0
        /*0634*/ 	.short	0x010a
        /*0636*/ 	.byte	0xff
	.zero		1


	//   ....[85]....
        /*0638*/ 	.word	0x00005dc0
        /*063c*/ 	.word	0x000000ff
        /*0640*/ 	.word	0x00000080
        /*0644*/ 	.short	0x010a
        /*0646*/ 	.byte	0x2c
	.zero		1


	//   ....[86]....
        /*0648*/ 	.word	0x00005ec0
        /*064c*/ 	.word	0x000000ff
        /*0650*/ 	.word	0x00000000
        /*0654*/ 	.short	0x0101
        /*0656*/ 	.byte	0x04
	.zero		1


	//   ....[87]....
        /*0658*/ 	.word	0x00005f20
        /*065c*/ 	.word	0x00000016
        /*0660*/ 	.word	0x000000c0
        /*0664*/ 	.short	0x010a
        /*0666*/ 	.byte	0xff
	.zero		1


	//   ....[88]....
        /*0668*/ 	.word	0x00006580
        /*066c*/ 	.word	0x000000ff
        /*0670*/ 	.word	0x00000000
        /*0674*/ 	.short	0x0101
        /*0676*/ 	.byte	0x04
	.zero		1


	//   ....[89]....
        /*0678*/ 	.word	0x00007380
        /*067c*/ 	.word	0x00000000
        /*0680*/ 	.word	0x00000110
        /*0684*/ 	.short	0x010a
        /*0686*/ 	.byte	0xff
	.zero		1


	//   ....[90]....
        /*0688*/ 	.word	0x000073e0
        /*068c*/ 	.word	0x00000000
        /*0690*/ 	.word	0x00000040
        /*0694*/ 	.short	0x010a
        /*0696*/ 	.byte	0xff
	.zero		1


	//   ....[91]....
        /*0698*/ 	.word	0x00007440
        /*069c*/ 	.word	0x00000000
        /*06a0*/ 	.word	0x00000040
        /*06a4*/ 	.short	0x010a
        /*06a6*/ 	.byte	0xff
	.zero		1


	//   ....[92]....
        /*06a8*/ 	.word	0x00007490
        /*06ac*/ 	.word	0x00000003
        /*06b0*/ 	.word	0x000000a0
        /*06b4*/ 	.short	0x010a
        /*06b6*/ 	.byte	0xff
	.zero		1


	//   ....[93]....
        /*06b8*/ 	.word	0x000074f0
        /*06bc*/ 	.word	0x00000000
        /*06c0*/ 	.word	0x00000000
        /*06c4*/ 	.short	0x010a
        /*06c6*/ 	.byte	0xff
	.zero		1


	//   ....[94]....
        /*06c8*/ 	.word	0x00007550
        /*06cc*/ 	.word	0x00000000
        /*06d0*/ 	.word	0x00000000
        /*06d4*/ 	.short	0x010a
        /*06d6*/ 	.byte	0xff
	.zero		1


	//   ....[95]....
        /*06d8*/ 	.word	0x000075b0
        /*06dc*/ 	.word	0x00000000
        /*06e0*/ 	.word	0x00000000
        /*06e4*/ 	.short	0x010a
        /*06e6*/ 	.byte	0xff
	.zero		1


	//   ....[96]....
        /*06e8*/ 	.word	0x00007610
        /*06ec*/ 	.word	0x00000000
        /*06f0*/ 	.word	0x00000000
        /*06f4*/ 	.short	0x010a
        /*06f6*/ 	.byte	0xff
	.zero		1


	//   ....[97]....
        /*06f8*/ 	.word	0x00007670
        /*06fc*/ 	.word	0x00000000
        /*0700*/ 	.word	0x00000000
        /*0704*/ 	.short	0x010a
        /*0706*/ 	.byte	0xff
	.zero		1


	//   ....[98]....
        /*0708*/ 	.word	0x000076d0
        /*070c*/ 	.word	0x00000000
        /*0710*/ 	.word	0x00000000
        /*0714*/ 	.short	0x010a
        /*0716*/ 	.byte	0xff
	.zero		1


	//   ....[99]....
        /*0718*/ 	.word	0x00007730
        /*071c*/ 	.word	0x00000000
        /*0720*/ 	.word	0x00000000
        /*0724*/ 	.short	0x010a
        /*0726*/ 	.byte	0xff
	.zero		1


	//   ....[100]....
        /*0728*/ 	.word	0x00007780
        /*072c*/ 	.word	0x00000002
        /*0730*/ 	.word	0x00000100
        /*0734*/ 	.short	0x010a
        /*0736*/ 	.byte	0xff
	.zero		1


	//   ....[101]....
        /*0738*/ 	.word	0x000077e0
        /*073c*/ 	.word	0x00000002
        /*0740*/ 	.word	0x000000b0
        /*0744*/ 	.short	0x010a
        /*0746*/ 	.byte	0xff
	.zero		1


	//   ....[102]....
        /*0748*/ 	.word	0x00007830
        /*074c*/ 	.word	0x00000002
        /*0750*/ 	.word	0x000000a0
        /*0754*/ 	.short	0x010a
        /*0756*/ 	.byte	0xff
	.zero		1


	//   ....[103]....
        /*0758*/ 	.word	0x00007890
        /*075c*/ 	.word	0x00000000
        /*0760*/ 	.word	0x000000b0
        /*0764*/ 	.short	0x010a
        /*0766*/ 	.byte	0xff
	.zero		1


	//   ....[104]....
        /*0768*/ 	.word	0x000078e0
        /*076c*/ 	.word	0x00000000
        /*0770*/ 	.word	0x000000a0
        /*0774*/ 	.short	0x010a
        /*0776*/ 	.byte	0xff
	.zero		1


	//   ....[105]....
        /*0778*/ 	.word	0x00007940
        /*077c*/ 	.word	0x00000002
        /*0780*/ 	.word	0x000000e0
        /*0784*/ 	.short	0x010a
        /*0786*/ 	.byte	0xff
	.zero		1


	//   ....[106]....
        /*0788*/ 	.word	0x000079a0
        /*078c*/ 	.word	0x00000000
        /*0790*/ 	.word	0x00000000
        /*0794*/ 	.short	0x010a
        /*0796*/ 	.byte	0xff
	.zero		1


	//   ....[107]....
        /*0798*/ 	.word	0x00007a00
        /*079c*/ 	.word	0x00000000
        /*07a0*/ 	.word	0x00000000
        /*07a4*/ 	.short	0x010a
        /*07a6*/ 	.byte	0xff
	.zero		1


	//   ....[108]....
        /*07a8*/ 	.word	0x00007a60
        /*07ac*/ 	.word	0x00000000
        /*07b0*/ 	.word	0x00000000
        /*07b4*/ 	.short	0x010a
        /*07b6*/ 	.byte	0xff
	.zero		1


	//   ....[109]....
        /*07b8*/ 	.word	0x00007ac0
        /*07bc*/ 	.word	0x00000000
        /*07c0*/ 	.word	0x00000000
        /*07c4*/ 	.short	0x010a
        /*07c6*/ 	.byte	0xff
	.zero		1


	//   ....[110]....
        /*07c8*/ 	.word	0x00007b20
        /*07cc*/ 	.word	0x00000000
        /*07d0*/ 	.word	0x00000000
        /*07d4*/ 	.short	0x010a
        /*07d6*/ 	.byte	0xff
	.zero		1


	//   ....[111]....
        /*07d8*/ 	.word	0x00007b70
        /*07dc*/ 	.word	0x00000007
        /*07e0*/ 	.word	0x000000a0
        /*07e4*/ 	.short	0x010a
        /*07e6*/ 	.byte	0xff
	.zero		1


	//   ....[112]....
        /*07e8*/ 	.word	0x00007bd0
        /*07ec*/ 	.word	0x00000000
        /*07f0*/ 	.word	0x00000098
        /*07f4*/ 	.short	0x010a
        /*07f6*/ 	.byte	0xff
	.zero		1


	//   ....[113]....
        /*07f8*/ 	.word	0x00007c30
        /*07fc*/ 	.word	0x00000000
        /*0800*/ 	.word	0x00000088
        /*0804*/ 	.short	0x010a
        /*0806*/ 	.byte	0xff
	.zero		1


	//   ....[114]....
        /*0808*/ 	.word	0x00007c80
        /*080c*/ 	.word	0x00000003
        /*0810*/ 	.word	0x000000a0
        /*0814*/ 	.short	0x010a
        /*0816*/ 	.byte	0xff
	.zero		1


	//   ....[115]....
        /*0818*/ 	.word	0x00007ce0
        /*081c*/ 	.word	0x00000000
        /*0820*/ 	.word	0x00000080
        /*0824*/ 	.short	0x010a
        /*0826*/ 	.byte	0xff
	.zero		1


	//   ....[116]....
        /*0828*/ 	.word	0x00007d30
        /*082c*/ 	.word	0x00000016
        /*0830*/ 	.word	0x000000c0
        /*0834*/ 	.short	0x010a
        /*0836*/ 	.byte	0xff
	.zero		1


	//----- nvinfo : EIATTR_NUM_MBARRIERS
	.align		4
.L_47:
        /*0838*/ 	.byte	0x03, 0x38
        /*083a*/ 	.short	0x0024


	//----- nvinfo : EIATTR_EXIT_INSTR_OFFSETS
	.align		4
        /*083c*/ 	.byte	0x04, 0x1c
        /*083e*/ 	.short	(.L_49 - .L_48)


	//   ....[0]....
.L_48:
        /*0840*/ 	.word	0x00002c90


	//   ....[1]....
        /*0844*/ 	.word	0x00003180


	//   ....[2]....
        /*0848*/ 	.word	0x000031e0


	//   ....[3]....
        /*084c*/ 	.word	0x000040f0


	//   ....[4]....
        /*0850*/ 	.word	0x00004d20


	//   ....[5]....
        /*0854*/ 	.word	0x00004d60


	//   ....[6]....
        /*0858*/ 	.word	0x00007370


	//----- nvinfo : EIATTR_MAX_THREADS
	.align		4
.L_49:
        /*085c*/ 	.byte	0x04, 0x05
        /*085e*/ 	.short	(.L_51 - .L_50)
.L_50:
        /*0860*/ 	.word	0x00000100
        /*0864*/ 	.word	0x00000001
        /*0868*/ 	.word	0x00000001


	//----- nvinfo : EIATTR_CRS_STACK_SIZE
	.align		4
.L_51:
        /*086c*/ 	.byte	0x04, 0x1e
        /*086e*/ 	.short	(.L_53 - .L_52)
.L_52:
        /*0870*/ 	.word	0x00000000


	//----- nvinfo : EIATTR_CBANK_PARAM_SIZE
	.align		4
.L_53:
        /*0874*/ 	.byte	0x03, 0x19
        /*0876*/ 	.short	0x0800


	//----- nvinfo : EIATTR_PARAM_CBANK
	.align		4
        /*0878*/ 	.byte	0x04, 0x0a
        /*087a*/ 	.short	(.L_55 - .L_54)
	.align		4
.L_54:
        /*087c*/ 	.word	index@(.nv.constant0._ZN7cutlass13device_kernelINS_4gemm6kernel13GemmUniversalIN4cute5tupleIJiiiiEEENS1_10collective13CollectiveMmaINS1_35MainloopSm100TmaUmmaWarpSpecializedILi8ELi2ELi4ENS5_IJNS4_1CILi1EEENSA_ILi8EEESB_EEEEENS5_IJNSA_ILi128EEENSA_ILi64EEESF_EEENS_12float_e4m3_tENS5_IJlSB_lEEESI_SJ_NS4_8TiledMMAINS4_8MMA_AtomIJNS4_10MMA_TraitsINS4_19SM100_MMA_F8F6F4_SSEJSI_SI_fSF_SG_NS4_17integral_constantINS4_4UMMA5MajorELSQ_0EEESR_NSO_INSP_7ScaleInELSS_0EEEST_EEEEEENS4_6LayoutINS5_IJSB_SB_SB_EEENS5_IJNSA_ILi0EEESY_SY_EEEEENS5_IJNS4_10UnderscoreES11_S11_EEEEENS4_23SM90_TMA_LOAD_MULTICASTENS4_14ComposedLayoutINS4_7SwizzleILi3ELi4ELi3EEENS4_18smem_ptr_flag_bitsILi8EEENSW_INS5_IJSC_SF_EEENS5_IJSF_SB_EEEEEEEvNS4_8identityENS4_13SM90_TMA_LOADES1D_vS1E_EENS_8epilogue10collective18CollectiveEpilogueINS1H_23Sm100TmaWarpSpecializedILi1ELi1ELi64ELb0ELb0EEEJSH_NS5_IJNSW_ISF_SB_EENSW_ISG_SB_EEEEESI_SJ_SI_SJ_NS1H_6fusion15FusionCallbacksIS1L_NS1P_17LinearCombinationISI_fSI_fLNS_15FloatRoundStyleE2EEESH_S1O_JEEENS4_5SM1004TMEM4LOAD26SM100_TMEM_LOAD_32dp32b64xES1F_NS15_INS16_ILi2ELi4ELi3EEES19_NSW_INS5_IJSC_SG_EEENS5_IJSG_SB_EEEEEEENS4_39AutoVectorizingCopyWithAssumedAlignmentILi128EEENS4_14SM90_TMA_STOREES23_S25_S25_EEEvvEEEEvNT_6ParamsE)
        /*0880*/ 	.short	0x0380
        /*0882*/ 	.short	0x0800


	//----- nvinfo : EIATTR_SW_WAR
	.align		4
.L_55:
        /*0884*/ 	.byte	0x04, 0x36
        /*0886*/ 	.short	(.L_57 - .L_56)
.L_56:
        /*0888*/ 	.word	0x00000008
.L_57:


//--------------------- .nv.callgraph             --------------------------
	.section	.nv.callgraph,"",@"SHT_CUDA_CALLGRAPH"
	.align	4
	.sectionentsize	8
	.align		4
        /*0000*/ 	.word	0x00000000
	.align		4
        /*0004*/ 	.word	0xffffffff
	.align		4
        /*0008*/ 	.word	index@(_ZN7cutlass13device_kernelINS_4gemm6kernel13GemmUniversalIN4cute5tupleIJiiiiEEENS1_10collective13CollectiveMmaINS1_35MainloopSm100TmaUmmaWarpSpecializedILi8ELi2ELi4ENS5_IJNS4_1CILi1EEENSA_ILi8EEESB_EEEEENS5_IJNSA_ILi128EEENSA_ILi64EEESF_EEENS_12float_e4m3_tENS5_IJlSB_lEEESI_SJ_NS4_8TiledMMAINS4_8MMA_AtomIJNS4_10MMA_TraitsINS4_19SM100_MMA_F8F6F4_SSEJSI_SI_fSF_SG_NS4_17integral_constantINS4_4UMMA5MajorELSQ_0EEESR_NSO_INSP_7ScaleInELSS_0EEEST_EEEEEENS4_6LayoutINS5_IJSB_SB_SB_EEENS5_IJNSA_ILi0EEESY_SY_EEEEENS5_IJNS4_10UnderscoreES11_S11_EEEEENS4_23SM90_TMA_LOAD_MULTICASTENS4_14ComposedLayoutINS4_7SwizzleILi3ELi4ELi3EEENS4_18smem_ptr_flag_bitsILi8EEENSW_INS5_IJSC_SF_EEENS5_IJSF_SB_EEEEEEEvNS4_8identityENS4_13SM90_TMA_LOADES1D_vS1E_EENS_8epilogue10collective18CollectiveEpilogueINS1H_23Sm100TmaWarpSpecializedILi1ELi1ELi64ELb0ELb0EEEJSH_NS5_IJNSW_ISF_SB_EENSW_ISG_SB_EEEEESI_SJ_SI_SJ_NS1H_6fusion15FusionCallbacksIS1L_NS1P_17LinearCombinationISI_fSI_fLNS_15FloatRoundStyleE2EEESH_S1O_JEEENS4_5SM1004TMEM4LOAD26SM100_TMEM_LOAD_32dp32b64xES1F_NS15_INS16_ILi2ELi4ELi3EEES19_NSW_INS5_IJSC_SG_EEENS5_IJSG_SB_EEEEEEENS4_39AutoVectorizingCopyWithAssumedAlignmentILi128EEENS4_14SM90_TMA_STOREES23_S25_S25_EEEvvEEEEvNT_6ParamsE)
	.align		4
        /*000c*/ 	.word	index@(__assertfail)
	.align		4
        /*0010*/ 	.word	0x00000000
	.align		4
        /*0014*/ 	.word	0xfffffffe
	.align		4
        /*0018*/ 	.word	0x00000000
	.align		4
        /*001c*/ 	.word	0xfffffffd
	.align		4
        /*0020*/ 	.word	0x00000000
	.align		4
        /*0024*/ 	.word	0xfffffffc


//--------------------- .nv.constant4             --------------------------
	.section	.nv.constant4,"a",@progbits
	.align	8
	.align		8
.nv.constant4:
        /*0000*/ 	.dword	__assertfail
	.align		8
        /*0008*/ 	.dword	__unnamed_1
	.align		8
        /*0010*/ 	.dword	__unnamed_2
	.align		8
        /*0018*/ 	.dword	_ZN40_INTERNAL_b9bf8893_4_k_cu_f6ea649d_196904cuda3std3__45__cpo5beginE
	.align		8
        /*0020*/ 	.dword	_ZN40_INTERNAL_b9bf8893_4_k_cu_f6ea649d_196904cuda3std3__45__cpo3endE
	.align		8
        /*0028*/ 	.dword	_ZN40_INTERNAL_b9bf8893_4_k_cu_f6ea649d_196904cuda3std3__45__cpo6cbeginE
	.align		8
        /*0030*/ 	.dword	_ZN40_INTERNAL_b9bf8893_4_k_cu_f6ea649d_196904cuda3std3__45__cpo4cendE
	.align		8
        /*0038*/ 	.dword	_ZN40_INTERNAL_b9bf8893_4_k_cu_f6ea649d_196904cuda3std3__442_GLOBAL__N__b9bf8893_4_k_cu_f6ea649d_196906ignoreE
	.align		8
        /*0040*/ 	.dword	_ZN40_INTERNAL_b9bf8893_4_k_cu_f6ea649d_196904cuda3std3__419piecewise_constructE
	.align		8
        /*0048*/ 	.dword	_ZN40_INTERNAL_b9bf8893_4_k_cu_f6ea649d_196904cuda3std3__48in_placeE
	.align		8
        /*0050*/ 	.dword	_ZN40_INTERNAL_b9bf8893_4_k_cu_f6ea649d_196904cuda3std6ranges3__45__cpo4swapE
	.align		8
        /*0058*/ 	.dword	_ZN40_INTERNAL_b9bf8893_4_k_cu_f6ea649d_196904cuda3std6ranges3__45__cpo9iter_moveE
	.align		8
        /*0060*/ 	.dword	_ZN40_INTERNAL_b9bf8893_4_k_cu_f6ea649d_196904cute7productE
	.align		8
        /*0068*/ 	.dword	_ZN40_INTERNAL_b9bf8893_4_k_cu_f6ea649d_196904cute1_E
	.align		8
        /*0070*/ 	.dword	$str$25
	.align		8
        /*0078*/ 	.dword	$str$26
	.align		8
        /*0080*/ 	.dword	$str$27
	.align		8
        /*0088*/ 	.dword	$str$28


//--------------------- .text._ZN7cutlass13device_kernelINS_4gemm6kernel13GemmUniversalIN4cute5tupleIJiiiiEEENS1_10collective13CollectiveMmaINS1_35MainloopSm100TmaUmmaWarpSpecializedILi8ELi2ELi4ENS5_IJNS4_1CILi1EEENSA_ILi8EEESB_EEEEENS5_IJNSA_ILi128EEENSA_ILi64EEESF_EEENS_12float_e4m3_tENS5_IJlSB_lEEESI_SJ_NS4_8TiledMMAINS4_8MMA_AtomIJNS4_10MMA_TraitsINS4_19SM100_MMA_F8F6F4_SSEJSI_SI_fSF_SG_NS4_17integral_constantINS4_4UMMA5MajorELSQ_0EEESR_NSO_INSP_7ScaleInELSS_0EEEST_EEEEEENS4_6LayoutINS5_IJSB_SB_SB_EEENS5_IJNSA_ILi0EEESY_SY_EEEEENS5_IJNS4_10UnderscoreES11_S11_EEEEENS4_23SM90_TMA_LOAD_MULTICASTENS4_14ComposedLayoutINS4_7SwizzleILi3ELi4ELi3EEENS4_18smem_ptr_flag_bitsILi8EEENSW_INS5_IJSC_SF_EEENS5_IJSF_SB_EEEEEEEvNS4_8identityENS4_13SM90_TMA_LOADES1D_vS1E_EENS_8epilogue10collective18CollectiveEpilogueINS1H_23Sm100TmaWarpSpecializedILi1ELi1ELi64ELb0ELb0EEEJSH_NS5_IJNSW_ISF_SB_EENSW_ISG_SB_EEEEESI_SJ_SI_SJ_NS1H_6fusion15FusionCallbacksIS1L_NS1P_17LinearCombinationISI_fSI_fLNS_15FloatRoundStyleE2EEESH_S1O_JEEENS4_5SM1004TMEM4LOAD26SM100_TMEM_LOAD_32dp32b64xES1F_NS15_INS16_ILi2ELi4ELi3EEES19_NSW_INS5_IJSC_SG_EEENS5_IJSG_SB_EEEEEEENS4_39AutoVectorizingCopyWithAssumedAlignmentILi128EEENS4_14SM90_TMA_STOREES23_S25_S25_EEEvvEEEEvNT_6ParamsE --------------------------
	.section	.text._ZN7cutlass13device_kernelINS_4gemm6kernel13GemmUniversalIN4cute5tupleIJiiiiEEENS1_10collective13CollectiveMmaINS1_35MainloopSm100TmaUmmaWarpSpecializedILi8ELi2ELi4ENS5_IJNS4_1CILi1EEENSA_ILi8EEESB_EEEEENS5_IJNSA_ILi128EEENSA_ILi64EEESF_EEENS_12float_e4m3_tENS5_IJlSB_lEEESI_SJ_NS4_8TiledMMAINS4_8MMA_AtomIJNS4_10MMA_TraitsINS4_19SM100_MMA_F8F6F4_SSEJSI_SI_fSF_SG_NS4_17integral_constantINS4_4UMMA5MajorELSQ_0EEESR_NSO_INSP_7ScaleInELSS_0EEEST_EEEEEENS4_6LayoutINS5_IJSB_SB_SB_EEENS5_IJNSA_ILi0EEESY_SY_EEEEENS5_IJNS4_10UnderscoreES11_S11_EEEEENS4_23SM90_TMA_LOAD_MULTICASTENS4_14ComposedLayoutINS4_7SwizzleILi3ELi4ELi3EEENS4_18smem_ptr_flag_bitsILi8EEENSW_INS5_IJSC_SF_EEENS5_IJSF_SB_EEEEEEEvNS4_8identityENS4_13SM90_TMA_LOADES1D_vS1E_EENS_8epilogue10collective18CollectiveEpilogueINS1H_23Sm100TmaWarpSpecializedILi1ELi1ELi64ELb0ELb0EEEJSH_NS5_IJNSW_ISF_SB_EENSW_ISG_SB_EEEEESI_SJ_SI_SJ_NS1H_6fusion15FusionCallbacksIS1L_NS1P_17LinearCombinationISI_fSI_fLNS_15FloatRoundStyleE2EEESH_S1O_JEEENS4_5SM1004TMEM4LOAD26SM100_TMEM_LOAD_32dp32b64xES1F_NS15_INS16_ILi2ELi4ELi3EEES19_NSW_INS5_IJSC_SG_EEENS5_IJSG_SB_EEEEEEENS4_39AutoVectorizingCopyWithAssumedAlignmentILi128EEENS4_14SM90_TMA_STOREES23_S25_S25_EEEvvEEEEvNT_6ParamsE,"ax",@progbits
	.align	128
.text._ZN7cutlass13device_kernelINS_4gemm6kernel13GemmUniversalIN4cute5tupleIJiiiiEEENS1_10collective13CollectiveMmaINS1_35MainloopSm100TmaUmmaWarpSpecializedILi8ELi2ELi4ENS5_IJNS4_1CILi1EEENSA_ILi8EEESB_EEEEENS5_IJNSA_ILi128EEENSA_ILi64EEESF_EEENS_12float_e4m3_tENS5_IJlSB_lEEESI_SJ_NS4_8TiledMMAINS4_8MMA_AtomIJNS4_10MMA_TraitsINS4_19SM100_MMA_F8F6F4_SSEJSI_SI_fSF_SG_NS4_17integral_constantINS4_4UMMA5MajorELSQ_0EEESR_NSO_INSP_7ScaleInELSS_0EEEST_EEEEEENS4_6LayoutINS5_IJSB_SB_SB_EEENS5_IJNSA_ILi0EEESY_SY_EEEEENS5_IJNS4_10UnderscoreES11_S11_EEEEENS4_23SM90_TMA_LOAD_MULTICASTENS4_14ComposedLayoutINS4_7SwizzleILi3ELi4ELi3EEENS4_18smem_ptr_flag_bitsILi8EEENSW_INS5_IJSC_SF_EEENS5_IJSF_SB_EEEEEEEvNS4_8identityENS4_13SM90_TMA_LOADES1D_vS1E_EENS_8epilogue10collective18CollectiveEpilogueINS1H_23Sm100TmaWarpSpecializedILi1ELi1ELi64ELb0ELb0EEEJSH_NS5_IJNSW_ISF_SB_EENSW_ISG_SB_EEEEESI_SJ_SI_SJ_NS1H_6fusion15FusionCallbacksIS1L_NS1P_17LinearCombinationISI_fSI_fLNS_15FloatRoundStyleE2EEESH_S1O_JEEENS4_5SM1004TMEM4LOAD26SM100_TMEM_LOAD_32dp32b64xES1F_NS15_INS16_ILi2ELi4ELi3EEES19_NSW_INS5_IJSC_SG_EEENS5_IJSG_SB_EEEEEEENS4_39AutoVectorizingCopyWithAssumedAlignmentILi128EEENS4_14SM90_TMA_STOREES23_S25_S25_EEEvvEEEEvNT_6ParamsE:
        .type           _ZN7cutlass13device_kernelINS_4gemm6kernel13GemmUniversalIN4cute5tupleIJiiiiEEENS1_10collective13CollectiveMmaINS1_35MainloopSm100TmaUmmaWarpSpecializedILi8ELi2ELi4ENS5_IJNS4_1CILi1EEENSA_ILi8EEESB_EEEEENS5_IJNSA_ILi128EEENSA_ILi64EEESF_EEENS_12float_e4m3_tENS5_IJlSB_lEEESI_SJ_NS4_8TiledMMAINS4_8MMA_AtomIJNS4_10MMA_TraitsINS4_19SM100_MMA_F8F6F4_SSEJSI_SI_fSF_SG_NS4_17integral_constantINS4_4UMMA5MajorELSQ_0EEESR_NSO_INSP_7ScaleInELSS_0EEEST_EEEEEENS4_6LayoutINS5_IJSB_SB_SB_EEENS5_IJNSA_ILi0EEESY_SY_EEEEENS5_IJNS4_10UnderscoreES11_S11_EEEEENS4_23SM90_TMA_LOAD_MULTICASTENS4_14ComposedLayoutINS4_7SwizzleILi3ELi4ELi3EEENS4_18smem_ptr_flag_bitsILi8EEENSW_INS5_IJSC_SF_EEENS5_IJSF_SB_EEEEEEEvNS4_8identityENS4_13SM90_TMA_LOADES1D_vS1E_EENS_8epilogue10collective18CollectiveEpilogueINS1H_23Sm100TmaWarpSpecializedILi1ELi1ELi64ELb0ELb0EEEJSH_NS5_IJNSW_ISF_SB_EENSW_ISG_SB_EEEEESI_SJ_SI_SJ_NS1H_6fusion15FusionCallbacksIS1L_NS1P_17LinearCombinationISI_fSI_fLNS_15FloatRoundStyleE2EEESH_S1O_JEEENS4_5SM1004TMEM4LOAD26SM100_TMEM_LOAD_32dp32b64xES1F_NS15_INS16_ILi2ELi4ELi3EEES19_NSW_INS5_IJSC_SG_EEENS5_IJSG_SB_EEEEEEENS4_39AutoVectorizingCopyWithAssumedAlignmentILi128EEENS4_14SM90_TMA_STOREES23_S25_S25_EEEvvEEEEvNT_6ParamsE,@function
        .size           _ZN7cutlass13device_kernelINS_4gemm6kernel13GemmUniversalIN4cute5tupleIJiiiiEEENS1_10collective13CollectiveMmaINS1_35MainloopSm100TmaUmmaWarpSpecializedILi8ELi2ELi4ENS5_IJNS4_1CILi1EEENSA_ILi8EEESB_EEEEENS5_IJNSA_ILi128EEENSA_ILi64EEESF_EEENS_12float_e4m3_tENS5_IJlSB_lEEESI_SJ_NS4_8TiledMMAINS4_8MMA_AtomIJNS4_10MMA_TraitsINS4_19SM100_MMA_F8F6F4_SSEJSI_SI_fSF_SG_NS4_17integral_constantINS4_4UMMA5MajorELSQ_0EEESR_NSO_INSP_7ScaleInELSS_0EEEST_EEEEEENS4_6LayoutINS5_IJSB_SB_SB_EEENS5_IJNSA_ILi0EEESY_SY_EEEEENS5_IJNS4_10UnderscoreES11_S11_EEEEENS4_23SM90_TMA_LOAD_MULTICASTENS4_14ComposedLayoutINS4_7SwizzleILi3ELi4ELi3EEENS4_18smem_ptr_flag_bitsILi8EEENSW_INS5_IJSC_SF_EEENS5_IJSF_SB_EEEEEEEvNS4_8identityENS4_13SM90_TMA_LOADES1D_vS1E_EENS_8epilogue10collective18CollectiveEpilogueINS1H_23Sm100TmaWarpSpecializedILi1ELi1ELi64ELb0ELb0EEEJSH_NS5_IJNSW_ISF_SB_EENSW_ISG_SB_EEEEESI_SJ_SI_SJ_NS1H_6fusion15FusionCallbacksIS1L_NS1P_17LinearCombinationISI_fSI_fLNS_15FloatRoundStyleE2EEESH_S1O_JEEENS4_5SM1004TMEM4LOAD26SM100_TMEM_LOAD_32dp32b64xES1F_NS15_INS16_ILi2ELi4ELi3EEES19_NSW_INS5_IJSC_SG_EEENS5_IJSG_SB_EEEEEEENS4_39AutoVectorizingCopyWithAssumedAlignmentILi128EEENS4_14SM90_TMA_STOREES23_S25_S25_EEEvvEEEEvNT_6ParamsE,(.L_x_148 - _ZN7cutlass13device_kernelINS_4gemm6kernel13GemmUniversalIN4cute5tupleIJiiiiEEENS1_10collective13CollectiveMmaINS1_35MainloopSm100TmaUmmaWarpSpecializedILi8ELi2ELi4ENS5_IJNS4_1CILi1EEENSA_ILi8EEESB_EEEEENS5_IJNSA_ILi128EEENSA_ILi64EEESF_EEENS_12float_e4m3_tENS5_IJlSB_lEEESI_SJ_NS4_8TiledMMAINS4_8MMA_AtomIJNS4_10MMA_TraitsINS4_19SM100_MMA_F8F6F4_SSEJSI_SI_fSF_SG_NS4_17integral_constantINS4_4UMMA5MajorELSQ_0EEESR_NSO_INSP_7ScaleInELSS_0EEEST_EEEEEENS4_6LayoutINS5_IJSB_SB_SB_EEENS5_IJNSA_ILi0EEESY_SY_EEEEENS5_IJNS4_10UnderscoreES11_S11_EEEEENS4_23SM90_TMA_LOAD_MULTICASTENS4_14ComposedLayoutINS4_7SwizzleILi3ELi4ELi3EEENS4_18smem_ptr_flag_bitsILi8EEENSW_INS5_IJSC_SF_EEENS5_IJSF_SB_EEEEEEEvNS4_8identityENS4_13SM90_TMA_LOADES1D_vS1E_EENS_8epilogue10collective18CollectiveEpilogueINS1H_23Sm100TmaWarpSpecializedILi1ELi1ELi64ELb0ELb0EEEJSH_NS5_IJNSW_ISF_SB_EENSW_ISG_SB_EEEEESI_SJ_SI_SJ_NS1H_6fusion15FusionCallbacksIS1L_NS1P_17LinearCombinationISI_fSI_fLNS_15FloatRoundStyleE2EEESH_S1O_JEEENS4_5SM1004TMEM4LOAD26SM100_TMEM_LOAD_32dp32b64xES1F_NS15_INS16_ILi2ELi4ELi3EEES19_NSW_INS5_IJSC_SG_EEENS5_IJSG_SB_EEEEEEENS4_39AutoVectorizingCopyWithAssumedAlignmentILi128EEENS4_14SM90_TMA_STOREES23_S25_S25_EEEvvEEEEvNT_6ParamsE)
        .other          _ZN7cutlass13device_kernelINS_4gemm6kernel13GemmUniversalIN4cute5tupleIJiiiiEEENS1_10collective13CollectiveMmaINS1_35MainloopSm100TmaUmmaWarpSpecializedILi8ELi2ELi4ENS5_IJNS4_1CILi1EEENSA_ILi8EEESB_EEEEENS5_IJNSA_ILi128EEENSA_ILi64EEESF_EEENS_12float_e4m3_tENS5_IJlSB_lEEESI_SJ_NS4_8TiledMMAINS4_8MMA_AtomIJNS4_10MMA_TraitsINS4_19SM100_MMA_F8F6F4_SSEJSI_SI_fSF_SG_NS4_17integral_constantINS4_4UMMA5MajorELSQ_0EEESR_NSO_INSP_7ScaleInELSS_0EEEST_EEEEEENS4_6LayoutINS5_IJSB_SB_SB_EEENS5_IJNSA_ILi0EEESY_SY_EEEEENS5_IJNS4_10UnderscoreES11_S11_EEEEENS4_23SM90_TMA_LOAD_MULTICASTENS4_14ComposedLayoutINS4_7SwizzleILi3ELi4ELi3EEENS4_18smem_ptr_flag_bitsILi8EEENSW_INS5_IJSC_SF_EEENS5_IJSF_SB_EEEEEEEvNS4_8identityENS4_13SM90_TMA_LOADES1D_vS1E_EENS_8epilogue10collective18CollectiveEpilogueINS1H_23Sm100TmaWarpSpecializedILi1ELi1ELi64ELb0ELb0EEEJSH_NS5_IJNSW_ISF_SB_EENSW_ISG_SB_EEEEESI_SJ_SI_SJ_NS1H_6fusion15FusionCallbacksIS1L_NS1P_17LinearCombinationISI_fSI_fLNS_15FloatRoundStyleE2EEESH_S1O_JEEENS4_5SM1004TMEM4LOAD26SM100_TMEM_LOAD_32dp32b64xES1F_NS15_INS16_ILi2ELi4ELi3EEES19_NSW_INS5_IJSC_SG_EEENS5_IJSG_SB_EEEEEEENS4_39AutoVectorizingCopyWithAssumedAlignmentILi128EEENS4_14SM90_TMA_STOREES23_S25_S25_EEEvvEEEEvNT_6ParamsE,@"STO_CUDA_ENTRY STV_DEFAULT"
_ZN7cutlass13device_kernelINS_4gemm6kernel13GemmUniversalIN4cute5tupleIJiiiiEEENS1_10collective13CollectiveMmaINS1_35MainloopSm100TmaUmmaWarpSpecializedILi8ELi2ELi4ENS5_IJNS4_1CILi1EEENSA_ILi8EEESB_EEEEENS5_IJNSA_ILi128EEENSA_ILi64EEESF_EEENS_12float_e4m3_tENS5_IJlSB_lEEESI_SJ_NS4_8TiledMMAINS4_8MMA_AtomIJNS4_10MMA_TraitsINS4_19SM100_MMA_F8F6F4_SSEJSI_SI_fSF_SG_NS4_17integral_constantINS4_4UMMA5MajorELSQ_0EEESR_NSO_INSP_7ScaleInELSS_0EEEST_EEEEEENS4_6LayoutINS5_IJSB_SB_SB_EEENS5_IJNSA_ILi0EEESY_SY_EEEEENS5_IJNS4_10UnderscoreES11_S11_EEEEENS4_23SM90_TMA_LOAD_MULTICASTENS4_14ComposedLayoutINS4_7SwizzleILi3ELi4ELi3EEENS4_18smem_ptr_flag_bitsILi8EEENSW_INS5_IJSC_SF_EEENS5_IJSF_SB_EEEEEEEvNS4_8identityENS4_13SM90_TMA_LOADES1D_vS1E_EENS_8epilogue10collective18CollectiveEpilogueINS1H_23Sm100TmaWarpSpecializedILi1ELi1ELi64ELb0ELb0EEEJSH_NS5_IJNSW_ISF_SB_EENSW_ISG_SB_EEEEESI_SJ_SI_SJ_NS1H_6fusion15FusionCallbacksIS1L_NS1P_17LinearCombinationISI_fSI_fLNS_15FloatRoundStyleE2EEESH_S1O_JEEENS4_5SM1004TMEM4LOAD26SM100_TMEM_LOAD_32dp32b64xES1F_NS15_INS16_ILi2ELi4ELi3EEES19_NSW_INS5_IJSC_SG_EEENS5_IJSG_SB_EEEEEEENS4_39AutoVectorizingCopyWithAssumedAlignmentILi128EEENS4_14SM90_TMA_STOREES23_S25_S25_EEEvvEEEEvNT_6ParamsE:
[----:B------:R-:W1:Y:S01]  /*0000*/  LDC R1, c[0x0][0x37c] ;  /* 0x0000df00ff017b82 */ /* 0x000e620000000800 */
[----:B------:R-:W2:Y:S01]  /*0010*/  S2R R131, SR_TID.X ;  /* 0x0000000000837919 */ /* 0x000ea20000002100 */
[----:B------:R-:W3:Y:S01]  /*0020*/  LDCU.64 UR8, c[0x0][0x890] ;  /* 0x00011200ff0877ac */ /* 0x000ee20008000a00 */
[----:B------:R-:W-:Y:S02]  /*0030*/  PRMT R141, RZ, 0x7610, R141 ;  /* 0x00007610ff8d7816 */ /* 0x000fe4000000008d */
[----:B------:R-:W-:Y:S01]  /*0040*/  ELECT P3, URZ, PT ;  /* 0x0000000000ff782f */ /* 0x000fe20003860000 */
[----:B---3--:R-:W-:-:S04]  /*0050*/  UISETP.NE.U32.AND UP0, UPT, UR8, URZ, UPT ;  /* 0x000000ff0800728c */ /* 0x008fc8000bf05070 */
[----:B------:R-:W-:Y:S01]  /*0060*/  UISETP.NE.AND.EX UP0, UPT, UR9, URZ, UPT, UP0 ;  /* 0x000000ff0900728c */ /* 0x000fe2000bf05300 */
[----:B--2---:R-:W-:-:S05]  /*0070*/  SHF.R.U32.HI R142, RZ, 0x5, R131 ;  /* 0x00000005ff8e7819 */ /* 0x004fca0000011683 */
[----:B------:R-:W2:Y:S02]  /*0080*/  SHFL.IDX PT, R0, R142, RZ, 0x1f ;  /* 0x00001fff8e007589 */ /* 0x000ea400000e0000 */
[----:B--2---:R-:W-:Y:S01]  /*0090*/  R2UR UR22, R0 ;  /* 0x00000000001672ca */ /* 0x004fe200000e0000 */
[----:B-1----:R-:W-:-:S14]  /*00a0*/  BRA.U UP0, `(.L_x_0) ;  /* 0x0000000100307547 */ /* 0x002fdc000b800000 */
[----:B------:R-:W1:Y:S02]  /*00b0*/  LDCU.64 UR4, c[0x0][0x888] ;  /* 0x00011100ff0477ac */ /* 0x000e640008000a00 */
[----:B-1----:R-:W-:-:S04]  /*00c0*/  UISETP.NE.U32.AND UP0, UPT, UR4, URZ, UPT ;  /* 0x000000ff0400728c */ /* 0x002fc8000bf05070 */
[----:B------:R-:W-:-:S09]  /*00d0*/  UISETP.NE.AND.EX UP0, UPT, UR5, URZ, UPT, UP0 ;  /* 0x000000ff0500728c */ /* 0x000fd2000bf05300 */
[----:B------:R-:W-:Y:S05]  /*00e0*/  BRA.U !UP0, `(.L_x_1) ;  /* 0x0000000108147547 */ /* 0x000fea000b800000 */
[----:B------:R-:W1:Y:S01]  /*00f0*/  LDC.64 R2, c[0x0][0x888] ;  /* 0x00022200ff027b82 */ /* 0x000e620000000a00 */
[----:B------:R-:W1:Y:S02]  /*0100*/  LDCU.64 UR4, c[0x0][0x358] ;  /* 0x00006b00ff0477ac */ /* 0x000e640008000a00 */
[----:B-1----:R1:W5:Y:S01]  /*0110*/  LDG.E R71, desc[UR4][R2.64] ;  /* 0x0000000402477981 */ /* 0x002362000c1e1900 */
[----:B------:R-:W-:Y:S01]  /*0120*/  HFMA2 R141, -RZ, RZ, 0, 5.9604644775390625e-08 ;  /* 0x00000001ff8d7431 */ /* 0x000fe200000001ff */
[----:B------:R-:W-:Y:S05]  /*0130*/  BRA `(.L_x_0) ;  /* 0x00000000000c7947 */ /* 0x000fea0003800000 */
.L_x_1:
[----:B------:R-:W1:Y:S01]  /*0140*/  LDCU UR4, c[0x0][0x880] ;  /* 0x00011000ff0477ac */ /* 0x000e620008000800 */
[----:B------:R-:W-:Y:S01]  /*0150*/  HFMA2 R141, -RZ, RZ, 0, 5.9604644775390625e-08 ;  /* 0x00000001ff8d7431 */ /* 0x000fe200000001ff */
[----:B-1----:R-:W-:-:S07]  /*0160*/  MOV R71, UR4 ;  /* 0x0000000400477c02 */ /* 0x002fce0008000f00 */
.L_x_0:
[----:B------:R-:W2:Y:S02]  /*0170*/  LDCU.64 UR4, c[0x0][0x8b0] ;  /* 0x00011600ff0477ac */ /* 0x000ea40008000a00 */
[----:B--2---:R-:W-:-:S04]  /*0180*/  UISETP.NE.U32.AND UP0, UPT, UR4, URZ, UPT ;  /* 0x000000ff0400728c */ /* 0x004fc8000bf05070 */
[----:B------:R-:W-:-:S09]  /*0190*/  UISETP.NE.AND.EX UP0, UPT, UR5, URZ, UPT, UP0 ;  /* 0x000000ff0500728c */ /* 0x000fd2000bf05300 */
[----:B------:R-:W-:Y:S05]  /*01a0*/  BRA.U UP0, `(.L_x_2) ;  /* 0x0000000100287547 */ /* 0x000fea000b800000 */
[----:B------:R-:W2:Y:S02]  /*01b0*/  LDCU.64 UR4, c[0x0][0x8a8] ;  /* 0x00011500ff0477ac */ /* 0x000ea40008000a00 */
[----:B--2---:R-:W-:-:S04]  /*01c0*/  UISETP.NE.U32.AND UP0, UPT, UR4, URZ, UPT ;  /* 0x000000ff0400728c */ /* 0x004fc8000bf05070 */
[----:B------:R-:W-:-:S09]  /*01d0*/  UISETP.NE.AND.EX UP0, UPT, UR5, URZ, UPT, UP0 ;  /* 0x000000ff0500728c */ /* 0x000fd2000bf05300 */
[----:B------:R-:W-:Y:S05]  /*01e0*/  BRA.U !UP0, `(.L_x_3) ;  /* 0x0000000108107547 */ /* 0x000fea000b800000 */
[----:B-1----:R-:W1:Y:S01]  /*01f0*/  LDC.64 R2, c[0x0][0x8a8] ;  /* 0x00022a00ff027b82 */ /* 0x002e620000000a00 */
[----:B------:R-:W1:Y:S02]  /*0200*/  LDCU.64 UR4, c[0x0][0x358] ;  /* 0x00006b00ff0477ac */ /* 0x000e640008000a00 */
[----:B-1----:R2:W5:Y:S01]  /*0210*/  LDG.E R70, desc[UR4][R2.64] ;  /* 0x0000000402467981 */ /* 0x002562000c1e1900 */
[----:B------:R-:W-:Y:S05]  /*0220*/  BRA `(.L_x_2) ;  /* 0x0000000000087947 */ /* 0x000fea0003800000 */
.L_x_3:
[----:B------:R-:W2:Y:S02]  /*0230*/  LDCU UR4, c[0x0][0x8a0] ;  /* 0x00011400ff0477ac */ /* 0x000ea40008000800 */
[----:B--2---:R-:W-:Y:S02]  /*0240*/  MOV R70, UR4 ;  /* 0x0000000400467c02 */ /* 0x004fe40008000f00 */
.L_x_2:
[----:B------:R-:W-:Y:S01]  /*0250*/  IMAD.U32 R0, RZ, RZ, UR22 ;  /* 0x00000016ff007e24 */ /* 0x000fe2000f8e00ff */
[----:B------:R-:W-:Y:S04]  /*0260*/  BSSY.RECONVERGENT B0, `(.L_x_4) ;  /* 0x000000c000007945 */ /* 0x000fe80003800200 */
[C---:B------:R-:W-:Y:S02]  /*0270*/  ISETP.NE.OR P1, PT, R0.reuse, 0x1, !P3 ;  /* 0x000000010000780c */ /* 0x040fe40005f25670 */
[----:B------:R-:W-:-:S11]  /*0280*/  ISETP.NE.OR P0, PT, R0, 0x3, !P3 ;  /* 0x000000030000780c */ /* 0x000fd60005f05670 */
[----:B------:R-:W-:Y:S05]  /*0290*/  @P1 BRA `(.L_x_5) ;  /* 0x0000000000201947 */ /* 0x000fea0003800000 */
[----:B------:R-:W3:Y:S02]  /*02a0*/  LDCU.64 UR4, c[0x0][0x348] ;  /* 0x00006900ff0477ac */ /* 0x000ee40008000a00 */
[----:B---3--:R-:W-:Y:S02]  /*02b0*/  UIADD3 UR6, UP1, UPT, UR4, 0x80, URZ ;  /* 0x0000008004067890 */ /* 0x008fe4000ff3e0ff */
[----:B------:R-:W-:Y:S02]  /*02c0*/  UIADD3 UR4, UP0, UPT, UR4, 0x180, URZ ;  /* 0x0000018004047890 */ /* 0x000fe4000ff1e0ff */
[----:B------:R-:W-:Y:S02]  /*02d0*/  UIADD3.X UR7, UPT, UPT, URZ, UR5, URZ, UP1, !UPT ;  /* 0x00000005ff077290 */ /* 0x000fe40008ffe4ff */
[----:B------:R-:W-:-:S07]  /*02e0*/  UIADD3.X UR5, UPT, UPT, URZ, UR5, URZ, UP0, !UPT ;  /* 0x00000005ff057290 */ /* 0x000fce00087fe4ff */
[----:B------:R3:W-:Y:S02]  /*02f0*/  UTMACCTL.PF [UR6] ;  /* 0x00000000060079b9 */ /* 0x0007e40008040000 */
[----:B------:R3:W-:Y:S02]  /*0300*/  UTMACCTL.PF [UR4] ;  /* 0x00000000040079b9 */ /* 0x0007e40008040000 */
[----:B---3--:R-:W-:Y:S01]  /*0310*/  NOP ;  /* 0x0000000000007918 */ /* 0x008fe20000000000 */
.L_x_5:
[----:B------:R-:W-:Y:S05]  /*0320*/  BSYNC.RECONVERGENT B0 ;  /* 0x0000000000007941 */ /* 0x000fea0003800200 */
.L_x_4:
[----:B------:R-:W-:Y:S04]  /*0330*/  BSSY.RECONVERGENT B0, `(.L_x_6) ;  /* 0x000000a000007945 */ /* 0x000fe80003800200 */
        /* <DEDUP_REMOVED lines=9> */
.L_x_7:
[----:B------:R-:W-:Y:S05]  /*03d0*/  BSYNC.RECONVERGENT B0 ;  /* 0x0000000000007941 */ /* 0x000fea0003800200 */
.L_x_6:
[----:B------:R-:W3:Y:S01]  /*03e0*/  LDCU.64 UR4, c[0x0][0x888] ;  /* 0x00011100ff0477ac */ /* 0x000ee20008000a00 */
[----:B------:R-:W-:Y:S02]  /*03f0*/  UISETP.EQ.U32.AND UP1, UPT, UR8, URZ, UPT ;  /* 0x000000ff0800728c */ /* 0x000fe4000bf22070 */
[----:B------:R-:W-:Y:S02]  /*0400*/  UPLOP3.LUT UP3, UPT, UPT, UPT, UPT, 0x80, 0x8 ;  /* 0x000000000008789c */ /* 0x000fe40003f6f070 */
[----:B---3--:R-:W-:-:S04]  /*0410*/  UISETP.NE.U32.AND UP0, UPT, UR4, URZ, UPT ;  /* 0x000000ff0400728c */ /* 0x008fc8000bf05070 */
[----:B------:R-:W-:-:S04]  /*0420*/  UISETP.NE.AND.EX UP0, UPT, UR5, URZ, UPT, UP0 ;  /* 0x000000ff0500728c */ /* 0x000fc8000bf05300 */
[----:B------:R-:W-:-:S04]  /*0430*/  UISETP.EQ.OR.EX UP2, UPT, UR9, URZ, !UP0, UP1 ;  /* 0x000000ff0900728c */ /* 0x000fc8000c742710 */
[----:B------:R-:W-:-:S05]  /*0440*/  UP2UR UR60, UPR, URZ, 0x4 ;  /* 0x00000004ff3c7883 */ /* 0x000fca0008000000 */
[----:B------:R-:W-:Y:S07]  /*0450*/  BRA.U !UP2, `(.L_x_8) ;  /* 0x000000010a207547 */ /* 0x000fee000b800000 */
[----:B------:R-:W-:Y:S01]  /*0460*/  UISETP.NE.U32.AND UP1, UPT, UR8, URZ, UPT ;  /* 0x000000ff0800728c */ /* 0x000fe2000bf25070 */
[----:B-----5:R-:W-:Y:S01]  /*0470*/  FSETP.NEU.AND P0, PT, R71, RZ, PT ;  /* 0x000000ff4700720b */ /* 0x020fe20003f0d000 */
[----:B------:R-:W-:Y:S02]  /*0480*/  USEL UR4, URZ, 0xffffffff, UP0 ;  /* 0xffffffffff047887 */ /* 0x000fe40008000000 */
[----:B------:R-:W-:-:S10]  /*0490*/  UISETP.NE.AND.EX UP1, UPT, UR9, URZ, UPT, UP1 ;  /* 0x000000ff0900728c */ /* 0x000fd4000bf25310 */
[----:B------:R-:W-:Y:S01]  /*04a0*/  VOTEU.ANY UP0, P0 ;  /* 0x0000000000ff7886 */ /* 0x000fe20000000100 */
[----:B------:R-:W-:-:S04]  /*04b0*/  @!UP1 USEL UR4, URZ, 0xffffffff, UP0 ;  /* 0xffffffffff049887 */ /* 0x000fc80008000000 */
[----:B------:R-:W-:-:S04]  /*04c0*/  ULOP3.LUT UR4, UR4, 0x1, URZ, 0xc0, !UPT ;  /* 0x0000000104047892 */ /* 0x000fc8000f8ec0ff */
[----:B------:R-:W-:-:S11]  /*04d0*/  UISETP.NE.U32.AND UP3, UPT, UR4, 0x1, UPT ;  /* 0x000000010400788c */ /* 0x000fd6000bf65070 */
.L_x_8:
[----:B-12---:R-:W1:Y:S01]  /*04e0*/  SHFL.IDX PT, R2, R142, RZ, 0x1f ;  /* 0x00001fff8e027589 */ /* 0x006e6200000e0000 */
[----:B------:R-:W-:-:S04]  /*04f0*/  UISETP.NE.AND UP0, UPT, UR22, 0x2, UPT ;  /* 0x000000021600788c */ /* 0x000fc8000bf05270 */
[----:B------:R-:W-:Y:S01]  /*0500*/  USEL UR34, URZ, 0x1, UP0 ;  /* 0x00000001ff227887 */ /* 0x000fe20008000000 */
[----:B-1----:R-:W-:-:S13]  /*0510*/  ISETP.NE.AND P0, PT, R2, RZ, PT ;  /* 0x000000ff0200720c */ /* 0x002fda0003f05270 */
[----:B------:R-:W-:Y:S05]  /*0520*/  @P0 BRA `(.L_x_9) ;  /* 0x0000000000840947 */ /* 0x000fea0003800000 */
[----:B------:R-:W-:Y:S01]  /*0530*/  ELECT P0, URZ, PT ;  /* 0x0000000000ff782f */ /* 0x000fe20003800000 */
[----:B------:R-:W-:-:S12]  /*0540*/  BSSY.RECONVERGENT B0, `(.L_x_9) ;  /* 0x000001f000007945 */ /* 0x000fd80003800200 */
[----:B------:R-:W-:Y:S05]  /*0550*/  @!P0 BRA `(.L_x_10) ;  /* 0x0000000000748947 */ /* 0x000fea0003800000 */
[----:B------:R-:W1:Y:S01]  /*0560*/  S2UR UR4, SR_CgaCtaId ;  /* 0x00000000000479c3 */ /* 0x000e620000008800 */
[----:B------:R-:W-:Y:S01]  /*0570*/  UMOV UR5, 0x400 ;  /* 0x0000040000057882 */ /* 0x000fe20000000000 */
[----:B------:R-:W-:Y:S01]  /*0580*/  UMOV UR8, 0x1 ;  /* 0x0000000100087882 */ /* 0x000fe20000000000 */
[----:B------:R-:W-:Y:S01]  /*0590*/  UMOV UR6, 0x8 ;  /* 0x0000000800067882 */ /* 0x000fe20000000000 */
[----:B------:R-:W-:-:S04]  /*05a0*/  UIADD3 UR8, UPT, UPT, -UR8, 0x100000, URZ ;  /* 0x0010000008087890 */ /* 0x000fc8000fffe1ff */
[----:B------:R-:W-:Y:S02]  /*05b0*/  USHF.L.U32 UR9, UR8, 0xb, URZ ;  /* 0x0000000b08097899 */ /* 0x000fe400080006ff */
[----:B------:R-:W-:Y:S02]  /*05c0*/  USHF.L.U32 UR8, UR8, 0x1, URZ ;  /* 0x0000000108087899 */ /* 0x000fe400080006ff */
[----:B------:R-:W-:-:S04]  /*05d0*/  UIADD3 UR6, UPT, UPT, -UR6, 0x100000, URZ ;  /* 0x0010000006067890 */ /* 0x000fc8000fffe1ff */
[----:B------:R-:W-:Y:S02]  /*05e0*/  USHF.L.U32 UR7, UR6, 0xb, URZ ;  /* 0x0000000b06077899 */ /* 0x000fe400080006ff */
[----:B------:R-:W-:Y:S02]  /*05f0*/  USHF.L.U32 UR6, UR6, 0x1, URZ ;  /* 0x0000000106067899 */ /* 0x000fe400080006ff */
[----:B-1----:R-:W-:Y:S01]  /*0600*/  ULEA UR4, UR4, UR5, 0x18 ;  /* 0x0000000504047291 */ /* 0x002fe2000f8ec0ff */
[----:B------:R-:W1:Y:S11]  /*0610*/  FENCE.VIEW.ASYNC.S ;  /* 0x00000000000073c6 */ /* 0x000e760000000000 */
[----:B-1----:R1:W2:Y:S01]  /*0620*/  SYNCS.EXCH.64 URZ, [UR4], UR8 ;  /* 0x0000000804ff75b2 */ /* 0x0022a20008000100 */
[----:B------:R1:W3:Y:S01]  /*0630*/  SYNCS.EXCH.64 URZ, [UR4+0x40], UR6 ;  /* 0x0000400604ff75b2 */ /* 0x0002e20008000100 */
[----:B------:R1:W4:Y:S01]  /*0640*/  SYNCS.EXCH.64 URZ, [UR4+0x8], UR8 ;  /* 0x0000080804ff75b2 */ /* 0x0003220008000100 */
[----:B------:R1:W1:Y:S01]  /*0650*/  SYNCS.EXCH.64 URZ, [UR4+0x48], UR6 ;  /* 0x0000480604ff75b2 */ /* 0x0002620008000100 */
        /* <DEDUP_REMOVED lines=12> */
[----:B------:R-:W-:Y:S01]  /*0720*/  NOP ;  /* 0x0000000000007918 */ /* 0x000fe20000000000 */
.L_x_10:
[----:B-1----:R-:W-:Y:S05]  /*0730*/  BSYNC.RECONVERGENT B0 ;  /* 0x0000000000007941 */ /* 0x002fea0003800200 */
.L_x_9:
[----:B------:R-:W1:Y:S01]  /*0740*/  SHFL.IDX PT, R2, R142, RZ, 0x1f ;  /* 0x00001fff8e027589 */ /* 0x000e6200000e0000 */
[----:B------:R-:W-:Y:S01]  /*0750*/  NOP ;  /* 0x0000000000007918 */ /* 0x000fe20000000000 */
[----:B-1----:R-:W-:-:S13]  /*0760*/  ISETP.NE.AND P0, PT, R2, 0x1, PT ;  /* 0x000000010200780c */ /* 0x002fda0003f05270 */
[----:B------:R-:W-:Y:S05]  /*0770*/  @P0 BRA `(.L_x_11) ;  /* 0x0000000000400947 */ /* 0x000fea0003800000 */
        /* <DEDUP_REMOVED lines=9> */
[----:B------:R-:W-:Y:S01]  /*0810*/  USHF.L.U32 UR6, UR6, 0x1, URZ ;  /* 0x0000000106067899 */ /* 0x000fe200080006ff */
[----:B------:R-:W-:Y:S01]  /*0820*/  ELECT P0, URZ, PT ;  /* 0x0000000000ff782f */ /* 0x000fe20003800000 */
[----:B-1----:R-:W-:Y:S01]  /*0830*/  ULEA UR4, UR4, UR5, 0x18 ;  /* 0x0000000504047291 */ /* 0x002fe2000f8ec0ff */
[----:B------:R-:W1:Y:S11]  /*0840*/  FENCE.VIEW.ASYNC.S ;  /* 0x00000000000073c6 */ /* 0x000e760000000000 */
[----:B-1----:R1:W1:Y:S01]  /*0850*/  SYNCS.EXCH.64 URZ, [UR4+0x80], UR8 ;  /* 0x0000800804ff75b2 */ /* 0x0022620008000100 */
[----:B------:R1:W1:Y:S01]  /*0860*/  SYNCS.EXCH.64 URZ, [UR4+0x88], UR6 ;  /* 0x0000880604ff75b2 */ /* 0x0002620008000100 */
[----:B------:R-:W-:Y:S01]  /*0870*/  NOP ;  /* 0x0000000000007918 */ /* 0x000fe20000000000 */
.L_x_11:
[----:B------:R-:W2:Y:S01]  /*0880*/  SHFL.IDX PT, R2, R142, RZ, 0x1f ;  /* 0x00001fff8e027589 */ /* 0x000ea200000e0000 */
[----:B------:R-:W-:Y:S01]  /*0890*/  NOP ;  /* 0x0000000000007918 */ /* 0x000fe20000000000 */
[----:B--2---:R-:W-:-:S13]  /*08a0*/  ISETP.NE.AND P0, PT, R2, 0x3, PT ;  /* 0x000000030200780c */ /* 0x004fda0003f05270 */
[----:B------:R-:W-:Y:S05]  /*08b0*/  @P0 BRA `(.L_x_12) ;  /* 0x0000000000300947 */ /* 0x000fea0003800000 */
[----:B-1----:R-:W1:Y:S01]  /*08c0*/  S2UR UR6, SR_CgaCtaId ;  /* 0x00000000000679c3 */ /* 0x002e620000008800 */
[----:B------:R-:W-:Y:S01]  /*08d0*/  UMOV UR4, 0x400 ;  /* 0x0000040000047882 */ /* 0x000fe20000000000 */
[----:B------:R-:W-:Y:S01]  /*08e0*/  UMOV UR5, 0x20 ;  /* 0x0000002000057882 */ /* 0x000fe20000000000 */
[----:B------:R-:W-:Y:S01]  /*08f0*/  ELECT P0, URZ, PT ;  /* 0x0000000000ff782f */ /* 0x000fe20003800000 */
[----:B-1----:R-:W-:Y:S02]  /*0900*/  ULEA UR6, UR6, UR4, 0x18 ;  /* 0x0000000406067291 */ /* 0x002fe4000f8ec0ff */
[----:B------:R-:W-:-:S04]  /*0910*/  UIADD3 UR4, UPT, UPT, -UR5, 0x100000, URZ ;  /* 0x0010000005047890 */ /* 0x000fc8000fffe1ff */
[----:B------:R-:W-:Y:S02]  /*0920*/  USHF.L.U32 UR5, UR4, 0xb, URZ ;  /* 0x0000000b04057899 */ /* 0x000fe400080006ff */
[----:B------:R-:W-:Y:S01]  /*0930*/  USHF.L.U32 UR4, UR4, 0x1, URZ ;  /* 0x0000000104047899 */ /* 0x000fe200080006ff */
[----:B------:R-:W1:Y:S11]  /*0940*/  FENCE.VIEW.ASYNC.S ;  /* 0x00000000000073c6 */ /* 0x000e760000000000 */
[----:B-1----:R2:W1:Y:S01]  /*0950*/  SYNCS.EXCH.64 URZ, [UR6+0x90], UR4 ;  /* 0x0000900406ff75b2 */ /* 0x0024620008000100 */
[----:B------:R2:W1:Y:S02]  /*0960*/  SYNCS.EXCH.64 URZ, [UR6+0x98], UR4 ;  /* 0x0000980406ff75b2 */ /* 0x0004640008000100 */
[----:B--2---:R-:W-:Y:S01]  /*0970*/  NOP ;  /* 0x0000000000007918 */ /* 0x004fe20000000000 */
.L_x_12:
[----:B------:R-:W2:Y:S01]  /*0980*/  SHFL.IDX PT, R2, R142, RZ, 0x1f ;  /* 0x00001fff8e027589 */ /* 0x000ea200000e0000 */
[----:B------:R-:W-:Y:S01]  /*0990*/  NOP ;  /* 0x0000000000007918 */ /* 0x000fe20000000000 */
[----:B--2---:R-:W-:-:S13]  /*09a0*/  ISETP.NE.AND P0, PT, R2, 0x4, PT ;  /* 0x000000040200780c */ /* 0x004fda0003f05270 */
[----:B------:R-:W-:Y:S05]  /*09b0*/  @P0 BRA `(.L_x_13) ;  /* 0x00000000004c0947 */ /* 0x000fea0003800000 */
[----:B-1----:R-:W1:Y:S01]  /*09c0*/  S2UR UR6, SR_CgaCtaId ;  /* 0x00000000000679c3 */ /* 0x002e620000008800 */
[----:B------:R-:W-:Y:S01]  /*09d0*/  UMOV UR4, 0x720 ;  /* 0x0000072000047882 */ /* 0x000fe20000000000 */
[----:B------:R-:W-:Y:S01]  /*09e0*/  UMOV UR5, 0x400 ;  /* 0x0000040000057882 */ /* 0x000fe20000000000 */
[----:B------:R-:W-:Y:S01]  /*09f0*/  USEL UR4, UR4, 0x620, UP3 ;  /* 0x0000062004047887 */ /* 0x000fe20009800000 */
[----:B------:R-:W-:Y:S01]  /*0a00*/  UMOV UR8, 0x1 ;  /* 0x0000000100087882 */ /* 0x000fe20000000000 */
[----:B------:R-:W-:Y:S01]  /*0a10*/  ELECT P0, URZ, PT ;  /* 0x0000000000ff782f */ /* 0x000fe20003800000 */
[----:B------:R-:W-:-:S04]  /*0a20*/  UIADD3 UR8, UPT, UPT, -UR8, 0x100000, URZ ;  /* 0x0010000008087890 */ /* 0x000fc8000fffe1ff */
[----:B------:R-:W-:Y:S02]  /*0a30*/  USHF.L.U32 UR9, UR8, 0xb, URZ ;  /* 0x0000000b08097899 */ /* 0x000fe400080006ff */
[----:B------:R-:W-:Y:S02]  /*0a40*/  USHF.L.U32 UR8, UR8, 0x1, URZ ;  /* 0x0000000108087899 */ /* 0x000fe400080006ff */
[----:B-1----:R-:W-:Y:S02]  /*0a50*/  ULEA UR6, UR6, UR5, 0x18 ;  /* 0x0000000506067291 */ /* 0x002fe4000f8ec0ff */
[----:B------:R-:W-:-:S04]  /*0a60*/  UIADD3 UR4, UPT, UPT, -UR4, 0x100000, URZ ;  /* 0x0010000004047890 */ /* 0x000fc8000fffe1ff */
[----:B------:R-:W-:Y:S02]  /*0a70*/  USHF.L.U32 UR5, UR4, 0xb, URZ ;  /* 0x0000000b04057899 */ /* 0x000fe400080006ff */
[----:B------:R-:W-:Y:S01]  /*0a80*/  USHF.L.U32 UR4, UR4, 0x1, URZ ;  /* 0x0000000104047899 */ /* 0x000fe200080006ff */
[----:B------:R-:W1:Y:S03]  /*0a90*/  FENCE.VIEW.ASYNC.S ;  /* 0x00000000000073c6 */ /* 0x000e660000000000 */
[----:B-1----:R2:W1:Y:S08]  /*0aa0*/  SYNCS.EXCH.64 URZ, [UR6+0xa0], UR8 ;  /* 0x0000a00806ff75b2 */ /* 0x0024700008000100 */
[----:B------:R2:W1:Y:S01]  /*0ab0*/  SYNCS.EXCH.64 URZ, [UR6+0xb0], UR4 ;  /* 0x0000b00406ff75b2 */ /* 0x0004620008000100 */
[----:B------:R2:W1:Y:S01]  /*0ac0*/  SYNCS.EXCH.64 URZ, [UR6+0xa8], UR8 ;  /* 0x0000a80806ff75b2 */ /* 0x0004620008000100 */
[----:B------:R2:W1:Y:S02]  /*0ad0*/  SYNCS.EXCH.64 URZ, [UR6+0xb8], UR4 ;  /* 0x0000b80406ff75b2 */ /* 0x0004640008000100 */
[----:B--2---:R-:W-:Y:S01]  /*0ae0*/  NOP ;  /* 0x0000000000007918 */ /* 0x004fe20000000000 */
.L_x_13:
[----:B------:R-:W2:Y:S01]  /*0af0*/  SHFL.IDX PT, R2, R142, RZ, 0x1f ;  /* 0x00001fff8e027589 */ /* 0x000ea200000e0000 */
[----:B------:R-:W-:Y:S01]  /*0b00*/  NOP ;  /* 0x0000000000007918 */ /* 0x000fe20000000000 */
[----:B--2---:R-:W-:-:S13]  /*0b10*/  ISETP.NE.AND P0, PT, R2, 0x5, PT ;  /* 0x000000050200780c */ /* 0x004fda0003f05270 */
[----:B------:R-:W-:Y:S05]  /*0b20*/  @P0 BRA `(.L_x_14) ;  /* 0x0000000000580947 */ /* 0x000fea0003800000 */
[----:B-1----:R-:W1:Y:S01]  /*0b30*/  S2UR UR4, SR_CgaCtaId ;  /* 0x00000000000479c3 */ /* 0x002e620000008800 */
        /* <DEDUP_REMOVED lines=14> */
[----:B------:R2:W1:Y:S01]  /*0c20*/  SYNCS.EXCH.64 URZ, [UR4+0xc8], UR8 ;  /* 0x0000c80804ff75b2 */ /* 0x0004620008000100 */
[----:B------:R2:W1:Y:S01]  /*0c30*/  SYNCS.EXCH.64 URZ, [UR4+0xe8], UR6 ;  /* 0x0000e80604ff75b2 */ /* 0x0004620008000100 */
[----:B------:R2:W1:Y:S01]  /*0c40*/  SYNCS.EXCH.64 URZ, [UR4+0xd0], UR8 ;  /* 0x0000d00804ff75b2 */ /* 0x0004620008000100 */
[----:B------:R2:W1:Y:S01]  /*0c50*/  SYNCS.EXCH.64 URZ, [UR4+0xf0], UR6 ;  /* 0x0000f00604ff75b2 */ /* 0x0004620008000100 */
[----:B------:R2:W1:Y:S01]  /*0c60*/  SYNCS.EXCH.64 URZ, [UR4+0xd8], UR8 ;  /* 0x0000d80804ff75b2 */ /* 0x0004620008000100 */
[----:B------:R2:W1:Y:S02]  /*0c70*/  SYNCS.EXCH.64 URZ, [UR4+0xf8], UR6 ;  /* 0x0000f80604ff75b2 */ /* 0x0004640008000100 */
[----:B--2---:R-:W-:Y:S01]  /*0c80*/  NOP ;  /* 0x0000000000007918 */ /* 0x004fe20000000000 */
.L_x_14:
[----:B------:R-:W2:Y:S01]  /*0c90*/  SHFL.IDX PT, R2, R142, RZ, 0x1f ;  /* 0x00001fff8e027589 */ /* 0x000ea200000e0000 */
[----:B------:R-:W1:Y:S01]  /*0ca0*/  S2UR UR61, SR_CgaCtaId ;  /* 0x00000000003d79c3 */ /* 0x000e620000008800 */
[----:B------:R-:W-:Y:S01]  /*0cb0*/  NOP ;  /* 0x0000000000007918 */ /* 0x000fe20000000000 */
[----:B--2---:R-:W-:-:S13]  /*0cc0*/  ISETP.NE.AND P0, PT, R2, 0x3, PT ;  /* 0x000000030200780c */ /* 0x004fda0003f05270 */
[----:B-1----:R-:W-:Y:S05]  /*0cd0*/  @P0 BRA `(.L_x_15) ;  /* 0x0000000000340947 */ /* 0x002fea0003800000 */
[----:B------:R-:W-:Y:S01]  /*0ce0*/  UMOV UR4, 0x400 ;  /* 0x0000040000047882 */ /* 0x000fe20000000000 */
[----:B------:R-:W-:Y:S01]  /*0cf0*/  UMOV UR6, 0x20 ;  /* 0x0000002000067882 */ /* 0x000fe20000000000 */
[----:B------:R-:W-:Y:S02]  /*0d00*/  ULEA UR4, UR61, UR4, 0x18 ;  /* 0x000000043d047291 */ /* 0x000fe4000f8ec0ff */
[----:B------:R-:W-:-:S04]  /*0d10*/  UIADD3 UR6, UPT, UPT, -UR6, 0x100000, URZ ;  /* 0x0010000006067890 */ /* 0x000fc8000fffe1ff */
[----:B------:R-:W-:Y:S02]  /*0d20*/  USHF.L.U32 UR7, UR6, 0xb, URZ ;  /* 0x0000000b06077899 */ /* 0x000fe400080006ff */
[----:B------:R-:W-:Y:S01]  /*0d30*/  USHF.L.U32 UR6, UR6, 0x1, URZ ;  /* 0x0000000106067899 */ /* 0x000fe200080006ff */
[----:B------:R-:W-:Y:S01]  /*0d40*/  ELECT P0, URZ, PT ;  /* 0x0000000000ff782f */ /* 0x000fe20003800000 */
[----:B------:R-:W1:Y:S10]  /*0d50*/  FENCE.VIEW.ASYNC.S ;  /* 0x00000000000073c6 */ /* 0x000e740000000000 */
[----:B-1----:R1:W2:Y:S01]  /*0d60*/  SYNCS.EXCH.64 URZ, [UR4+0x100], UR6 ;  /* 0x0001000604ff75b2 */ /* 0x0022a20008000100 */
[----:B------:R1:W1:Y:S01]  /*0d70*/  SYNCS.EXCH.64 URZ, [UR4+0x110], UR6 ;  /* 0x0001100604ff75b2 */ /* 0x0002620008000100 */
[----:B------:R1:W1:Y:S01]  /*0d80*/  SYNCS.EXCH.64 URZ, [UR4+0x108], UR6 ;  /* 0x0001080604ff75b2 */ /* 0x0002620008000100 */
[----:B------:R1:W1:Y:S01]  /*0d90*/  SYNCS.EXCH.64 URZ, [UR4+0x118], UR6 ;  /* 0x0001180604ff75b2 */ /* 0x0002620008000100 */
[----:B------:R-:W-:Y:S01]  /*0da0*/  NOP ;  /* 0x0000000000007918 */ /* 0x000fe20000000000 */
.L_x_15:
[----:B-1----:R-:W1:Y:S01]  /*0db0*/  LDCU UR4, c[0x0][0x36c] ;  /* 0x00006d80ff0477ac */ /* 0x002e620008000800 */
[----:B------:R-:W-:Y:S01]  /*0dc0*/  ISETP.NE.OR P3, PT, R0, 0x2, !P3 ;  /* 0x000000020000780c */ /* 0x000fe20005f65670 */
[----:B------:R-:W-:Y:S01]  /*0dd0*/  NOP ;  /* 0x0000000000007918 */ /* 0x000fe20000000000 */
[----:B------:R-:W-:Y:S01]  /*0de0*/  LOP3.LUT R0, R131, 0x1f, RZ, 0xc0, !PT ;  /* 0x0000001f83007812 */ /* 0x000fe200078ec0ff */
[----:B------:R-:W-:Y:S02]  /*0df0*/  UISETP.NE.AND UP4, UPT, UR22, URZ, UPT ;  /* 0x000000ff1600728c */ /* 0x000fe4000bf85270 */
[----:B-1----:R-:W-:-:S09]  /*0e00*/  UISETP.EQ.U32.AND UP5, UPT, UR4, 0x1, UPT ;  /* 0x000000010400788c */ /* 0x002fd2000bfa2070 */
[----:B------:R-:W-:Y:S05]  /*0e10*/  BRA.U !UP5, `(.L_x_16) ;  /* 0x000000010d087547 */ /* 0x000fea000b800000 */
[----:B--234-:R-:W-:Y:S01]  /*0e20*/  UCGABAR_ARV ;  /* 0x00000000000079c7 */ /* 0x01cfe20008000000 */
[----:B------:R-:W-:Y:S05]  /*0e30*/  BRA `(.L_x_17) ;  /* 0x0000000000047947 */ /* 0x000fea0003800000 */
.L_x_16:
[----:B--234-:R-:W-:Y:S01]  /*0e40*/  NOP ;  /* 0x0000000000007918 */ /* 0x01cfe20000000000 */
.L_x_17:
[----:B------:R-:W1:Y:S01]  /*0e50*/  S2UR UR7, SR_CTAID.X ;  /* 0x00000000000779c3 */ /* 0x000e620000002500 */
[----:B------:R-:W-:-:S05]  /*0e60*/  CS2R.32 R3, SR_CgaSize ;  /* 0x0000000000037805 */ /* 0x000fca0000008a00 */
[----:B------:R-:W-:-:S05]  /*0e70*/  IMAD R3, R3, -0xa0, RZ ;  /* 0xffffff6003037824 */ /* 0x000fca00078e02ff */
[----:B------:R-:W-:-:S14]  /*0e80*/  R2UR UR5, R3 ;  /* 0x00000000030572ca */ /* 0x000fdc00000e0000 */
[----:B------:R-:W2:Y:S01]  /*0e90*/  LDCU UR5, c[0x0][UR5+0x2b0] ;  /* 0x00005600050577ac */ /* 0x000ea20008000800 */
[----:B------:R-:W-:-:S05]  /*0ea0*/  CS2R.32 R3, SR_CgaSize ;  /* 0x0000000000037805 */ /* 0x000fca0000008a00 */
[----:B------:R-:W-:-:S05]  /*0eb0*/  IMAD R3, R3, -0xa0, RZ ;  /* 0xffffff6003037824 */ /* 0x000fca00078e02ff */
[----:B------:R-:W-:-:S14]  /*0ec0*/  R2UR UR4, R3 ;  /* 0x00000000030472ca */ /* 0x000fdc00000e0000 */
[----:B------:R-:W3:Y:S01]  /*0ed0*/  LDCU UR4, c[0x0][UR4+0x2b4] ;  /* 0x00005680040477ac */ /* 0x000ee20008000800 */
[----:B------:R-:W4:Y:S01]  /*0ee0*/  S2UR UR8, SR_CTAID.Y ;  /* 0x00000000000879c3 */ /* 0x000f220000002600 */
[----:B------:R-:W3:Y:S01]  /*0ef0*/  LDCU UR23, c[0x0][0xb24] ;  /* 0x00016480ff1777ac */ /* 0x000ee20008000800 */
[----:B------:R-:W-:-:S05]  /*0f00*/  CS2R.32 R3, SR_CgaSize ;  /* 0x0000000000037805 */ /* 0x000fca0000008a00 */
[----:B------:R-:W-:-:S05]  /*0f10*/  IMAD R3, R3, -0xa0, RZ ;  /* 0xffffff6003037824 */ /* 0x000fca00078e02ff */
[----:B------:R-:W-:-:S14]  /*0f20*/  R2UR UR58, R3 ;  /* 0x00000000033a72ca */ /* 0x000fdc00000e0000 */
[----:B------:R-:W3:Y:S01]  /*0f30*/  LDCU UR58, c[0x0][UR58+0x2a0] ;  /* 0x000054003a3a77ac */ /* 0x000ee20008000800 */
[----:B------:R-:W1:Y:S01]  /*0f40*/  S2UR UR36, SR_CTAID.Z ;  /* 0x00000000002479c3 */ /* 0x000e620000002700 */
[----:B------:R-:W-:-:S05]  /*0f50*/  CS2R.32 R3, SR_CgaSize ;  /* 0x0000000000037805 */ /* 0x000fca0000008a00 */
[----:B------:R-:W-:-:S05]  /*0f60*/  IMAD R3, R3, -0xa0, RZ ;  /* 0xffffff6003037824 */ /* 0x000fca00078e02ff */
[----:B------:R-:W-:-:S14]  /*0f70*/  R2UR UR55, R3 ;  /* 0x00000000033772ca */ /* 0x000fdc00000e0000 */
[----:B------:R-:W3:Y:S01]  /*0f80*/  LDCU UR55, c[0x0][UR55+0x2a4] ;  /* 0x00005480373777ac */ /* 0x000ee20008000800 */
[----:B------:R-:W3:Y:S01]  /*0f90*/  LDCU UR40, c[0x0][0xb24] ;  /* 0x00016480ff2877ac */ /* 0x000ee20008000800 */
[----:B-1----:R-:W-:Y:S01]  /*0fa0*/  I2FP.F32.U32 R3, UR7 ;  /* 0x0000000700037c45 */ /* 0x002fe20008201000 */
[----:B------:R-:W1:Y:S04]  /*0fb0*/  LDCU UR25, c[0x0][0xb30] ;  /* 0x00016600ff1977ac */ /* 0x000e680008000800 */
[----:B--2---:R-:W-:Y:S01]  /*0fc0*/  FMUL R3, R3, UR5 ;  /* 0x0000000503037c20 */ /* 0x004fe20008400000 */
[----:B------:R-:W-:Y:S01]  /*0fd0*/  USHF.L.U32 UR28, UR61, 0xb, URZ ;  /* 0x0000000b3d1c7899 */ /* 0x000fe200080006ff */
[----:B----4-:R-:W-:Y:S01]  /*0fe0*/  I2FP.F32.U32 R2, UR8 ;  /* 0x0000000800027c45 */ /* 0x010fe20008201000 */
[----:B---3--:R-:W-:-:S03]  /*0ff0*/  UISETP.GE.AND UP2, UPT, UR23, 0x1, UPT ;  /* 0x000000011700788c */ /* 0x008fc6000bf46270 */
[----:B------:R-:W2:Y:S01]  /*1000*/  F2I.U32.TRUNC.NTZ R3, R3 ;  /* 0x0000000300037305 */ /* 0x000ea2000020f000 */
[----:B------:R-:W-:Y:S01]  /*1010*/  UMOV UR46, UR7 ;  /* 0x00000007002e7c82 */ /* 0x000fe20008000000 */
[----:B------:R-:W-:Y:S01]  /*1020*/  FMUL R2, R2, UR4 ;  /* 0x0000000402027c20 */ /* 0x000fe20008400000 */
[----:B------:R-:W-:-:S05]  /*1030*/  UMOV UR45, UR8 ;  /* 0x00000008002d7c82 */ /* 0x000fca0008000000 */
[----:B------:R-:W3:Y:S01]  /*1040*/  F2I.U32.TRUNC.NTZ R2, R2 ;  /* 0x0000000200027305 */ /* 0x000ee2000020f000 */
[----:B--2---:R-:W-:Y:S02]  /*1050*/  R2UR UR4, R3 ;  /* 0x00000000030472ca */ /* 0x004fe400000e0000 */
[----:B---3--:R-:W-:Y:S02]  /*1060*/  R2UR UR6, R2 ;  /* 0x00000000020672ca */ /* 0x008fe400000e0000 */
[----:B------:R-:W-:-:S09]  /*1070*/  PRMT R2, RZ, 0x7610, R2 ;  /* 0x00007610ff027816 */ /* 0x000fd20000000002 */
[----:B------:R-:W-:-:S04]  /*1080*/  UIADD3 UR5, UPT, UPT, -UR4, URZ, URZ ;  /* 0x000000ff04057290 */ /* 0x000fc8000fffe1ff */
[----:B------:R-:W-:Y:S02]  /*1090*/  UIMAD UR58, UR58, UR5, UR7 ;  /* 0x000000053a3a72a4 */ /* 0x000fe4000f8e0207 */
[----:B------:R-:W-:-:S04]  /*10a0*/  UIADD3 UR4, UPT, UPT, -UR6, URZ, URZ ;  /* 0x000000ff06047290 */ /* 0x000fc8000fffe1ff */
[----:B------:R-:W-:Y:S01]  /*10b0*/  UIMAD UR55, UR55, UR4, UR8 ;  /* 0x00000004373772a4 */ /* 0x000fe2000f8e0208 */
[----:B-1----:R-:W-:Y:S11]  /*10c0*/  BRA.U UP4, `(.L_x_18) ;  /* 0x0000000104787547 */ /* 0x002ff6000b800000 */
[----:B------:R-:W-:Y:S02]  /*10d0*/  UISETP.NE.AND UP0, UPT, UR55, 0x1, UPT ;  /* 0x000000013700788c */ /* 0x000fe4000bf05270 */
[----:B------:R-:W-:Y:S02]  /*10e0*/  UISETP.NE.AND UP1, UPT, UR55, 0x2, UPT ;  /* 0x000000023700788c */ /* 0x000fe4000bf25270 */
[----:B------:R-:W-:Y:S02]  /*10f0*/  USEL UR5, URZ, 0x2, UP0 ;  /* 0x00000002ff057887 */ /* 0x000fe40008000000 */
[----:B------:R-:W-:Y:S02]  /*1100*/  UISETP.NE.AND UP0, UPT, UR55, 0x3, UPT ;  /* 0x000000033700788c */ /* 0x000fe4000bf05270 */
[----:B------:R-:W-:Y:S02]  /*1110*/  USEL UR4, URZ, 0x4, UP1 ;  /* 0x00000004ff047887 */ /* 0x000fe40008800000 */
[----:B------:R-:W-:-:S02]  /*1120*/  UISETP.NE.AND UP1, UPT, UR55, 0x4, UPT ;  /* 0x000000043700788c */ /* 0x000fc4000bf25270 */
[----:B------:R-:W-:Y:S02]  /*1130*/  USEL UR7, URZ, 0x8, UP0 ;  /* 0x00000008ff077887 */ /* 0x000fe40008000000 */
[----:B------:R-:W-:Y:S02]  /*1140*/  UISETP.NE.AND UP0, UPT, UR55, 0x5, UPT ;  /* 0x000000053700788c */ /* 0x000fe4000bf05270 */
[----:B------:R-:W-:Y:S02]  /*1150*/  USEL UR6, URZ, 0x10, UP1 ;  /* 0x00000010ff067887 */ /* 0x000fe40008800000 */
[----:B------:R-:W-:Y:S02]  /*1160*/  UISETP.NE.AND UP1, UPT, UR55, 0x6, UPT ;  /* 0x000000063700788c */ /* 0x000fe4000bf25270 */
[----:B------:R-:W-:Y:S02]  /*1170*/  USEL UR11, URZ, 0x20, UP0 ;  /* 0x00000020ff0b7887 */ /* 0x000fe40008000000 */
[----:B------:R-:W-:-:S02]  /*1180*/  UISETP.NE.AND UP0, UPT, UR55, 0x7, UPT ;  /* 0x000000073700788c */ /* 0x000fc4000bf05270 */
[----:B------:R-:W-:Y:S02]  /*1190*/  USEL UR12, URZ, 0x40, UP1 ;  /* 0x00000040ff0c7887 */ /* 0x000fe40008800000 */
[----:B------:R-:W-:Y:S02]  /*11a0*/  UISETP.NE.AND UP1, UPT, UR55, URZ, UPT ;  /* 0x000000ff3700728c */ /* 0x000fe4000bf25270 */
[----:B------:R-:W-:Y:S02]  /*11b0*/  USEL UR13, URZ, 0x80, UP0 ;  /* 0x00000080ff0d7887 */ /* 0x000fe40008000000 */
[----:B------:R-:W-:Y:S02]  /*11c0*/  UISETP.NE.AND UP0, UPT, UR58, URZ, UPT ;  /* 0x000000ff3a00728c */ /* 0x000fe4000bf05270 */
[----:B------:R-:W-:Y:S02]  /*11d0*/  UISETP.EQ.OR UP1, UPT, UR58, URZ, !UP1 ;  /* 0x000000ff3a00728c */ /* 0x000fe4000cf22670 */
[----:B------:R-:W-:-:S02]  /*11e0*/  USEL UR9, UR5, 0x2, UP0 ;  /* 0x0000000205097887 */ /* 0x000fc40008000000 */
[----:B------:R-:W-:Y:S02]  /*11f0*/  USEL UR4, UR4, 0x4, UP0 ;  /* 0x0000000404047887 */ /* 0x000fe40008000000 */
[----:B------:R-:W-:Y:S02]  /*1200*/  USEL UR5, URZ, 0x1, !UP1 ;  /* 0x00000001ff057887 */ /* 0x000fe4000c800000 */
[----:B------:R-:W-:Y:S02]  /*1210*/  USEL UR10, UR7, 0x8, UP0 ;  /* 0x00000008070a7887 */ /* 0x000fe40008000000 */
[----:B------:R-:W-:Y:S02]  /*1220*/  USEL UR8, UR6, 0x10, UP0 ;  /* 0x0000001006087887 */ /* 0x000fe40008000000 */
[----:B------:R-:W-:Y:S02]  /*1230*/  UIADD3 UR4, UPT, UPT, UR4, UR9, UR5 ;  /* 0x0000000904047290 */ /* 0x000fe4000fffe005 */
[----:B------:R-:W-:-:S02]  /*1240*/  USEL UR7, UR11, 0x20, UP0 ;  /* 0x000000200b077887 */ /* 0x000fc40008000000 */
[----:B------:R-:W-:Y:S02]  /*1250*/  USEL UR6, UR12, 0x40, UP0 ;  /* 0x000000400c067887 */ /* 0x000fe40008000000 */
[----:B------:R-:W-:Y:S02]  /*1260*/  UIADD3 UR4, UPT, UPT, UR8, UR10, UR4 ;  /* 0x0000000a08047290 */ /* 0x000fe4000fffe004 */
[----:B------:R-:W-:Y:S02]  /*1270*/  USEL UR5, UR13, 0x80, UP0 ;  /* 0x000000800d057887 */ /* 0x000fe40008000000 */
[----:B------:R-:W-:-:S04]  /*1280*/  UIADD3 UR4, UPT, UPT, UR6, UR7, UR4 ;  /* 0x0000000706047290 */ /* 0x000fc8000fffe004 */
[----:B------:R-:W-:-:S06]  /*1290*/  UIADD3 UR4, UPT, UPT, UR4, UR5, URZ ;  /* 0x0000000504047290 */ /* 0x000fcc000fffe0ff */
[----:B------:R-:W-:Y:S02]  /*12a0*/  MOV R2, UR4 ;  /* 0x0000000400027c02 */ /* 0x000fe40008000f00 */
.L_x_18:
[----:B------:R-:W-:Y:S05]  /*12b0*/  BRA.U !UP2, `(.L_x_19) ;  /* 0x000000010ad47547 */ /* 0x000fea000b800000 */
[----:B------:R-:W1:Y:S01]  /*12c0*/  LDCU.128 UR12, c[0x0][0xb10] ;  /* 0x00016200ff0c77ac */ /* 0x000e620008000c00 */
[----:B------:R-:W2:Y:S01]  /*12d0*/  LDCU UR6, c[0x0][0x370] ;  /* 0x00006e00ff0677ac */ /* 0x000ea20008000800 */
[----:B------:R-:W3:Y:S01]  /*12e0*/  LDCU UR5, c[0x0][0x374] ;  /* 0x00006e80ff0577ac */ /* 0x000ee20008000800 */
[----:B------:R-:W4:Y:S01]  /*12f0*/  LDCU UR24, c[0x0][0xb0c] ;  /* 0x00016180ff1877ac */ /* 0x000f220008000800 */
[----:B------:R-:W4:Y:S01]  /*1300*/  LDCU UR4, c[0x0][0xb20] ;  /* 0x00016400ff0477ac */ /* 0x000f220008000800 */
[----:B------:R-:W4:Y:S01]  /*1310*/  LDCU.64 UR8, c[0x0][0xb28] ;  /* 0x00016500ff0877ac */ /* 0x000f220008000a00 */
[----:B-1----:R-:W-:Y:S02]  /*1320*/  UISETP.NE.AND UP0, UPT, UR14, 0x1, UPT ;  /* 0x000000010e00788c */ /* 0x002fe4000bf05270 */
[----:B---3--:R-:W-:Y:S02]  /*1330*/  UIMAD.WIDE.U32 UR10, UR5, UR15, URZ ;  /* 0x0000000f050a72a5 */ /* 0x008fe4000f8e00ff */
[----:B--2---:R-:W-:-:S02]  /*1340*/  UIMAD.WIDE.U32 UR18, UR6, UR12, URZ ;  /* 0x0000000c061272a5 */ /* 0x004fc4000f8e00ff */
[----:B----4-:R-:W-:Y:S02]  /*1350*/  UISETP.NE.AND UP1, UPT, UR24, 0x1, UPT ;  /* 0x000000011800788c */ /* 0x010fe4000bf25270 */
[----:B------:R-:W-:Y:S01]  /*1360*/  UISETP.NE.AND UP2, UPT, UR23, 0x1, UPT ;  /* 0x000000011700788c */ /* 0x000fe2000bf45270 */
[----:B------:R-:W-:Y:S02]  /*1370*/  UMOV UR10, UR11 ;  /* 0x0000000b000a7c82 */ /* 0x000fe40008000000 */
[----:B------:R-:W-:Y:S01]  /*1380*/  UMOV UR18, UR19 ;  /* 0x0000001300127c82 */ /* 0x000fe20008000000 */
[----:B------:R-:W-:Y:S02]  /*1390*/  @UP0 USHF.R.U32.HI UR5, URZ, UR4, UR10 ;  /* 0x00000004ff050299 */ /* 0x000fe4000801160a */
[----:B------:R-:W-:Y:S02]  /*13a0*/  UIMAD.WIDE.U32 UR20, UR45, UR15, URZ ;  /* 0x0000000f2d1472a5 */ /* 0x000fe4000f8e00ff */
[----:B------:R-:W-:-:S02]  /*13b0*/  UIMAD.WIDE.U32 UR10, UR5, UR8, URZ ;  /* 0x00000008050a72a5 */ /* 0x000fc4000f8e00ff */
[----:B------:R-:W-:Y:S02]  /*13c0*/  @UP1 USHF.R.U32.HI UR6, URZ, UR13, UR18 ;  /* 0x0000000dff061299 */ /* 0x000fe40008011612 */
[----:B------:R-:W-:Y:S02]  /*13d0*/  UIMAD.WIDE.U32 UR16, UR46, UR12, URZ ;  /* 0x0000000c2e1072a5 */ /* 0x000fe4000f8e00ff */
[----:B------:R-:W-:Y:S01]  /*13e0*/  UIMAD.WIDE.U32 UR18, UR6, UR8, URZ ;  /* 0x00000008061272a5 */ /* 0x000fe2000f8e00ff */
[----:B------:R-:W-:Y:S01]  /*13f0*/  UMOV UR20, UR21 ;  /* 0x0000001500147c82 */ /* 0x000fe20008000000 */
[----:B------:R-:W-:Y:S01]  /*1400*/  UMOV UR10, UR11 ;  /* 0x0000000b000a7c82 */ /* 0x000fe20008000000 */
[----:B------:R-:W-:Y:S02]  /*1410*/  USHF.R.U32.HI UR20, URZ, UR4, UR20 ;  /* 0x00000004ff147299 */ /* 0x000fe40008011614 */
[----:B------:R-:W-:Y:S02]  /*1420*/  @UP2 USHF.R.U32.HI UR5, URZ, UR9, UR10 ;  /* 0x00000009ff052299 */ /* 0x000fe4000801160a */
[----:B------:R-:W-:Y:S01]  /*1430*/  UMOV UR7, UR19 ;  /* 0x0000001300077c82 */ /* 0x000fe20008000000 */
[----:B------:R-:W-:Y:S01]  /*1440*/  UMOV UR16, UR17 ;  /* 0x0000001100107c82 */ /* 0x000fe20008000000 */
[----:B------:R-:W-:-:S02]  /*1450*/  @UP2 USHF.R.U32.HI UR6, URZ, UR9, UR7 ;  /* 0x00000009ff062299 */ /* 0x000fc40008011607 */
[----:B------:R-:W-:Y:S02]  /*1460*/  USHF.R.U32.HI UR13, URZ, UR13, UR16 ;  /* 0x0000000dff0d7299 */ /* 0x000fe40008011610 */
[----:B------:R-:W-:Y:S02]  /*1470*/  USEL UR4, UR45, UR20, !UP0 ;  /* 0x000000142d047287 */ /* 0x000fe4000c000000 */
[----:B------:R-:W-:Y:S02]  /*1480*/  UIMAD UR7, UR5, UR23, URZ ;  /* 0x00000017050772a4 */ /* 0x000fe4000f8e02ff */
[----:B------:R-:W-:Y:S02]  /*1490*/  USEL UR5, UR46, UR13, !UP1 ;  /* 0x0000000d2e057287 */ /* 0x000fe4000c800000 */
[----:B------:R-:W-:Y:S02]  /*14a0*/  UIMAD UR12, UR6, UR23, URZ ;  /* 0x00000017060c72a4 */ /* 0x000fe4000f8e02ff */
[----:B------:R-:W-:-:S02]  /*14b0*/  UISETP.GE.AND UP0, UPT, UR4, UR7, UPT ;  /* 0x000000070400728c */ /* 0x000fc4000bf06270 */
[----:B------:R-:W-:Y:S02]  /*14c0*/  UIMAD.WIDE.U32 UR10, UR4, UR8, URZ ;  /* 0x00000008040a72a5 */ /* 0x000fe4000f8e00ff */
[----:B------:R-:W-:Y:S02]  /*14d0*/  UISETP.GE.OR UP0, UPT, UR5, UR12, UP0 ;  /* 0x0000000c0500728c */ /* 0x000fe40008706670 */
[----:B------:R-:W-:Y:S02]  /*14e0*/  UIMAD.WIDE.U32 UR12, UR5, UR8, URZ ;  /* 0x00000008050c72a5 */ /* 0x000fe4000f8e00ff */
[----:B------:R-:W-:Y:S01]  /*14f0*/  UIADD3 UR10, UPT, UPT, -UR4, URZ, URZ ;  /* 0x000000ff040a7290 */ /* 0x000fe2000fffe1ff */
[----:B------:R-:W-:Y:S01]  /*1500*/  UMOV UR8, UR11 ;  /* 0x0000000b00087c82 */ /* 0x000fe20008000000 */
[----:B------:R-:W-:Y:S02]  /*1510*/  UIADD3 UR11, UPT, UPT, -UR5, URZ, URZ ;  /* 0x000000ff050b7290 */ /* 0x000fe4000fffe1ff */
[----:B------:R-:W-:-:S03]  /*1520*/  USHF.R.U32.HI UR8, URZ, UR9, UR8 ;  /* 0x00000009ff087299 */ /* 0x000fc60008011608 */
[----:B------:R-:W-:Y:S01]  /*1530*/  @!UP0 UMOV UR7, UR13 ;  /* 0x0000000d00078c82 */ /* 0x000fe20008000000 */
[----:B------:R-:W-:Y:S02]  /*1540*/  UIMAD UR45, UR14, UR10, UR45 ;  /* 0x0000000a0e2d72a4 */ /* 0x000fe4000f8e022d */
[----:B------:R-:W-:Y:S02]  /*1550*/  USEL UR8, UR4, UR8, !UP2 ;  /* 0x0000000804087287 */ /* 0x000fe4000d000000 */
[----:B------:R-:W-:Y:S02]  /*1560*/  @!UP0 USHF.R.U32.HI UR7, URZ, UR9, UR7 ;  /* 0x00000009ff078299 */ /* 0x000fe40008011607 */
[----:B------:R-:W-:Y:S02]  /*1570*/  UIADD3 UR9, UPT, UPT, -UR8, URZ, URZ ;  /* 0x000000ff08097290 */ /* 0x000fe4000fffe1ff */
[----:B------:R-:W-:Y:S02]  /*1580*/  @!UP0 USEL UR7, UR5, UR7, !UP2 ;  /* 0x0000000705078287 */ /* 0x000fe4000d000000 */
[----:B------:R-:W-:-:S02]  /*1590*/  UIMAD UR9, UR23, UR9, UR4 ;  /* 0x00000009170972a4 */ /* 0x000fc4000f8e0204 */
[----:B------:R-:W-:Y:S02]  /*15a0*/  @!UP0 UIADD3 UR8, UPT, UPT, UR8, -UR7, URZ ;  /* 0x8000000708088290 */ /* 0x000fe4000fffe0ff */
[----:B------:R-:W-:Y:S02]  /*15b0*/  @!UP0 UIMAD UR6, UR9, UR6, UR7 ;  /* 0x00000006090682a4 */ /* 0x000fe4000f8e0207 */
[----:B------:R-:W-:Y:S02]  /*15c0*/  @!UP0 UIMAD UR4, UR8, UR23, UR5 ;  /* 0x00000017080482a4 */ /* 0x000fe4000f8e0205 */
[----:B------:R-:W-:Y:S02]  /*15d0*/  UIMAD UR46, UR24, UR11, UR46 ;  /* 0x0000000b182e72a4 */ /* 0x000fe4000f8e022e */
[----:B------:R-:W-:Y:S01]  /*15e0*/  UIMAD UR45, UR4, UR14, UR45 ;  /* 0x0000000e042d72a4 */ /* 0x000fe2000f8e022d */
[----:B------:R-:W-:Y:S02]  /*15f0*/  @!UP0 UMOV UR5, UR6 ;  /* 0x0000000600058c82 */ /* 0x000fe40008000000 */
[----:B------:R-:W-:-:S12]  /*1600*/  UIMAD UR46, UR5, UR24, UR46 ;  /* 0x00000018052e72a4 */ /* 0x000fd8000f8e022e */
.L_x_19:
[----:B------:R-:W-:Y:S02]  /*1610*/  UISETP.NE.AND UP1, UPT, UR25, 0x1, UPT ;  /* 0x000000011900788c */ /* 0x000fe4000bf25270 */
[----:B------:R-:W-:Y:S02]  /*1620*/  UISETP.NE.AND UP0, UPT, UR22, 0x2, UPT ;  /* 0x000000021600788c */ /* 0x000fe4000bf05270 */
[----:B------:R-:W-:-:S05]  /*1630*/  ULOP3.LUT UR28, UR28, 0x3800, URZ, 0xc0, !UPT ;  /* 0x000038001c1c7892 */ /* 0x000fca000f8ec0ff */
[----:B------:R-:W-:Y:S07]  /*1640*/  BRA.U UP1, `(.L_x_20) ;  /* 0x0000000101447547 */ /* 0x000fee000b800000 */
[----:B------:R-:W1:Y:S01]  /*1650*/  LDCU.128 UR8, c[0x0][0xb10] ;  /* 0x00016200ff0877ac */ /* 0x000e620008000c00 */
[----:B------:R-:W2:Y:S01]  /*1660*/  LDCU UR12, c[0x0][0xb0c] ;  /* 0x00016180ff0c77ac */ /* 0x000ea20008000800 */
[----:B------:R-:W3:Y:S01]  /*1670*/  LDCU UR13, c[0x0][0xb20] ;  /* 0x00016400ff0d77ac */ /* 0x000ee20008000800 */
[----:B-1----:R-:W-:Y:S02]  /*1680*/  UIMAD.WIDE.U32 UR6, UR46, UR8, URZ ;  /* 0x000000082e0672a5 */ /* 0x002fe4000f8e00ff */
[----:B------:R-:W-:Y:S02]  /*1690*/  UIMAD.WIDE.U32 UR4, UR45, UR11, URZ ;  /* 0x0000000b2d0472a5 */ /* 0x000fe4000f8e00ff */
[----:B--2---:R-:W-:Y:S02]  /*16a0*/  UISETP.NE.AND UP2, UPT, UR12, 0x1, UPT ;  /* 0x000000010c00788c */ /* 0x004fe4000bf45270 */
[----:B------:R-:W-:Y:S01]  /*16b0*/  UISETP.NE.AND UP1, UPT, UR10, 0x1, UPT ;  /* 0x000000010a00788c */ /* 0x000fe2000bf25270 */
[----:B------:R-:W-:-:S02]  /*16c0*/  UMOV UR6, UR7 ;  /* 0x0000000700067c82 */ /* 0x000fc40008000000 */
[----:B------:R-:W-:Y:S01]  /*16d0*/  UMOV UR4, UR5 ;  /* 0x0000000500047c82 */ /* 0x000fe20008000000 */
[----:B------:R-:W-:Y:S02]  /*16e0*/  USHF.R.U32.HI UR6, URZ, UR9, UR6 ;  /* 0x00000009ff067299 */ /* 0x000fe40008011606 */
[----:B---3--:R-:W-:Y:S02]  /*16f0*/  USHF.R.U32.HI UR4, URZ, UR13, UR4 ;  /* 0x0000000dff047299 */ /* 0x008fe40008011604 */
[----:B------:R-:W-:Y:S02]  /*1700*/  USEL UR5, UR46, UR6, !UP2 ;  /* 0x000000062e057287 */ /* 0x000fe4000d000000 */
[----:B------:R-:W-:-:S04]  /*1710*/  USEL UR4, UR45, UR4, !UP1 ;  /* 0x000000042d047287 */ /* 0x000fc8000c800000 */
[----:B------:R-:W-:Y:S02]  /*1720*/  UIADD3 UR6, UPT, UPT, UR5, -UR4, URZ ;  /* 0x8000000405067290 */ /* 0x000fe4000fffe0ff */
[----:B------:R-:W-:Y:S02]  /*1730*/  UIADD3 UR4, UPT, UPT, -UR5, UR4, URZ ;  /* 0x0000000405047290 */ /* 0x000fe4000fffe1ff */
[----:B------:R-:W-:Y:S02]  /*1740*/  UIMAD UR45, UR6, UR10, UR45 ;  /* 0x0000000a062d72a4 */ /* 0x000fe4000f8e022d */
[----:B------:R-:W-:-:S12]  /*1750*/  UIMAD UR46, UR4, UR12, UR46 ;  /* 0x0000000c042e72a4 */ /* 0x000fd8000f8e022e */
.L_x_20:
[----:B------:R-:W-:Y:S05]  /*1760*/  BRA.U !UP5, `(.L_x_21) ;  /* 0x000000010d0c7547 */ /* 0x000fea000b800000 */
[----:B------:R-:W-:Y:S01]  /*1770*/  UCGABAR_WAIT ;  /* 0x0000000000007dc7 */ /* 0x000fe20008000000 */
[----:B------:R-:W-:Y:S01]  /*1780*/  CCTL.IVALL ;  /* 0x00000000ff00798f */ /* 0x000fe20002000000 */
[----:B------:R-:W-:Y:S05]  /*1790*/  BRA `(.L_x_22) ;  /* 0x0000000000047947 */ /* 0x000fea0003800000 */
.L_x_21:
[----:B------:R-:W-:Y:S06]  /*17a0*/  BAR.SYNC.DEFER_BLOCKING 0x0 ;  /* 0x0000000000007b1d */ /* 0x000fec0000010000 */
.L_x_22:
[----:B------:R-:W-:Y:S05]  /*17b0*/  BRA.U UP0, `(.L_x_23) ;  /* 0x00000015003c7547 */ /* 0x000fea000b800000 */
[----:B------:R-:W1:Y:S01]  /*17c0*/  LDCU UR6, c[0x0][0x38c] ;  /* 0x00007180ff0677ac */ /* 0x000e620008000800 */
[----:B------:R-:W-:Y:S01]  /*17d0*/  PLOP3.LUT P1, PT, PT, PT, UP3, 0x80, 0x8 ;  /* 0x000000000008781c */ /* 0x000fe20003f2f038 */
[----:B------:R-:W-:Y:S01]  /*17e0*/  IMAD.MOV.U32 R12, RZ, RZ, 0x1 ;  /* 0x00000001ff0c7424 */ /* 0x000fe200078e00ff */
[----:B------:R-:W-:Y:S01]  /*17f0*/  ISETP.EQ.OR P2, PT, R0, RZ, P3 ;  /* 0x000000ff0000720c */ /* 0x000fe20001f42670 */
[----:B------:R-:W-:Y:S01]  /*1800*/  UMOV UR7, 0x400 ;  /* 0x0000040000077882 */ /* 0x000fe20000000000 */
[----:B------:R-:W-:Y:S01]  /*1810*/  UISETP.NE.AND UP1, UPT, UR22, URZ, UPT ;  /* 0x000000ff1600728c */ /* 0x000fe2000bf25270 */
[----:B------:R-:W-:Y:S01]  /*1820*/  PLOP3.LUT P1, PT, P1, PT, PT, 0x8, 0x80 ;  /* 0x000000000080781c */ /* 0x000fe20000f2e170 */
[----:B------:R-:W-:Y:S01]  /*1830*/  ULEA UR7, UR61, UR7, 0x18 ;  /* 0x000000073d077291 */ /* 0x000fe2000f8ec0ff */
[----:B------:R-:W-:Y:S01]  /*1840*/  CS2R R10, SRZ ;  /* 0x00000000000a7805 */ /* 0x000fe2000001ff00 */
[----:B------:R-:W-:Y:S01]  /*1850*/  IMAD.MOV.U32 R9, RZ, RZ, RZ ;  /* 0x000000ffff097224 */ /* 0x000fe200078e00ff */
[----:B------:R-:W2:Y:S01]  /*1860*/  LDCU UR41, c[0x0][0x370] ;  /* 0x00006e00ff2977ac */ /* 0x000ea20008000800 */
[----:B------:R-:W-:Y:S01]  /*1870*/  IMAD.MOV.U32 R8, RZ, RZ, 0x1 ;  /* 0x00000001ff087424 */ /* 0x000fe200078e00ff */
[----:B------:R-:W3:Y:S01]  /*1880*/  LDCU.64 UR26, c[0x0][0x348] ;  /* 0x00006900ff1a77ac */ /* 0x000ee20008000a00 */
[----:B-1----:R-:W-:-:S02]  /*1890*/  UIADD3 UR5, UPT, UPT, UR6, 0x7f, URZ ;  /* 0x0000007f06057890 */ /* 0x002fc4000fffe0ff */
[----:B------:R-:W-:Y:S02]  /*18a0*/  USHF.R.U32.HI UR47, URZ, 0x7, UR28 ;  /* 0x00000007ff2f7899 */ /* 0x000fe4000801161c */
[----:B------:R-:W-:Y:S02]  /*18b0*/  USHF.R.S32.HI UR4, URZ, 0x1f, UR5 ;  /* 0x0000001fff047899 */ /* 0x000fe40008011405 */
[----:B------:R-:W-:Y:S02]  /*18c0*/  UIADD3 UR48, UPT, UPT, UR6, 0xfe, URZ ;  /* 0x000000fe06307890 */ /* 0x000fe4000fffe0ff */
[----:B------:R-:W-:Y:S01]  /*18d0*/  ULEA.HI UR4, UR4, UR5, URZ, 0x7 ;  /* 0x0000000504047291 */ /* 0x000fe2000f8f38ff */
[----:B------:R-:W1:Y:S03]  /*18e0*/  LDCU UR39, c[0x0][0x374] ;  /* 0x00006e80ff2777ac */ /* 0x000e660008000800 */
[----:B------:R-:W-:-:S02]  /*18f0*/  USHF.R.S32.HI UR43, URZ, 0x7, UR4 ;  /* 0x00000007ff2b7899 */ /* 0x000fc40008011404 */
[----:B------:R-:W-:Y:S02]  /*1900*/  UIADD3 UR4, UPT, UPT, UR6, -0x1, URZ ;  /* 0xffffffff06047890 */ /* 0x000fe4000fffe0ff */
[----:B------:R-:W-:Y:S02]  /*1910*/  UISETP.LT.U32.AND UP0, UPT, UR43, 0x8, UPT ;  /* 0x000000082b00788c */ /* 0x000fe4000bf01070 */
[----:B------:R-:W-:Y:S02]  /*1920*/  UISETP.GE.U32.AND UP2, UPT, UR4, -0xff, UPT ;  /* 0xffffff010400788c */ /* 0x000fe4000bf46070 */
[----:B------:R-:W-:Y:S02]  /*1930*/  USEL UR42, UR43, 0x8, UP0 ;  /* 0x000000082b2a7887 */ /* 0x000fe40008000000 */
[----:B------:R-:W-:Y:S02]  /*1940*/  USEL UR24, UR34, 0x2, UP1 ;  /* 0x0000000222187887 */ /* 0x000fe40008800000 */
[----:B------:R-:W-:-:S02]  /*1950*/  UIADD3 UR21, UPT, UPT, UR42, -0x1, URZ ;  /* 0xffffffff2a157890 */ /* 0x000fc4000fffe0ff */
[----:B------:R-:W-:Y:S02]  /*1960*/  UIADD3 UR29, UPT, UPT, UR7, 0x4400, UR28 ;  /* 0x00004400071d7890 */ /* 0x000fe4000fffe01c */
[----:B------:R-:W-:Y:S02]  /*1970*/  UIADD3 UR44, UPT, UPT, UR43, -UR42, URZ ;  /* 0x8000002a2b2c7290 */ /* 0x000fe4000fffe0ff */
[----:B------:R-:W-:Y:S01]  /*1980*/  @UP2 UIADD3 UR21, UPT, UPT, UR42, URZ, URZ ;  /* 0x000000ff2a152290 */ /* 0x000fe2000fffe0ff */
[----:B------:R-:W-:-:S03]  /*1990*/  UMOV UR5, URZ ;  /* 0x000000ff00057c82 */ /* 0x000fc60008000000 */
[----:B-123--:R-:W-:-:S12]  /*19a0*/  UIADD3 UR21, UPT, UPT, UR21, 0x1, URZ ;  /* 0x0000000115157890 */ /* 0x00efd8000fffe0ff */
.L_x_43:
[----:B------:R-:W-:-:S09]  /*19b0*/  UISETP.NE.AND UP0, UPT, UR61, URZ, UPT ;  /* 0x000000ff3d00728c */ /* 0x000fd2000bf05270 */
[----:B------:R-:W-:Y:S05]  /*19c0*/  BRA.U UP0, `(.L_x_24) ;  /* 0x0000000100287547 */ /* 0x000fea000b800000 */
[----:B------:R-:W-:Y:S02]  /*19d0*/  LEA R0, R9, UR7, 0x3 ;  /* 0x0000000709007c11 */ /* 0x000fe4000f8e18ff */
[----:B------:R-:W-:-:S04]  /*19e0*/  SHF.L.U32 R2, R8, 0x1f, RZ ;  /* 0x0000001f08027819 */ /* 0x000fc800000006ff */
[----:B------:R-:W1:Y:S02]  /*19f0*/  SYNCS.PHASECHK.TRANS64.TRYWAIT P0, [R0+URZ+0x110], R2 ;  /* 0x00011002000075a7 */ /* 0x000e6400080011ff */
[----:B-1----:R-:W-:Y:S05]  /*1a00*/  @!P0 BRA `(.L_x_25) ;  /* 0x00000058005c8947 */ /* 0x002fea0003800000 */
.L_x_107:
[----:B------:R-:W-:Y:S01]  /*1a10*/  VIADD R9, R9, 0x1 ;  /* 0x0000000109097836 */ /* 0x000fe20000000000 */
[----:B------:R1:W-:Y:S04]  /*1a20*/  SYNCS.ARRIVE.TRANS64.A1T0 RZ, [R0+URZ+0x100], RZ ;  /* 0x000100ff00ff79a7 */ /* 0x0003e800081000ff */
[----:B------:R-:W-:-:S04]  /*1a30*/  ISETP.NE.AND P0, PT, R9, 0x2, PT ;  /* 0x000000020900780c */ /* 0x000fc80003f05270 */
[----:B------:R-:W-:Y:S02]  /*1a40*/  SEL R9, R9, RZ, P0 ;  /* 0x000000ff09097207 */ /* 0x000fe40000000000 */
[----:B-1----:R-:W-:-:S04]  /*1a50*/  SEL R0, RZ, 0x1, P0 ;  /* 0x00000001ff007807 */ /* 0x002fc80000000000 */
[----:B------:R-:W-:-:S07]  /*1a60*/  LOP3.LUT R8, R8, R0, RZ, 0x3c, !PT ;  /* 0x0000000008087212 */ /* 0x000fce00078e3cff */
.L_x_24:
[----:B------:R-:W-:Y:S01]  /*1a70*/  ULEA UR4, UR5, UR7, 0x3 ;  /* 0x0000000705047291 */ /* 0x000fe2000f8e18ff */
[----:B------:R-:W-:Y:S01]  /*1a80*/  SHF.L.U32 R0, R12, 0x1f, RZ ;  /* 0x0000001f0c007819 */ /* 0x000fe200000006ff */
[----:B------:R-:W-:Y:S02]  /*1a90*/  UISETP.GE.U32.AND UP0, UPT, UR48, 0xff, UPT ;  /* 0x000000ff3000788c */ /* 0x000fe4000bf06070 */
[----:B------:R-:W-:Y:S02]  /*1aa0*/  USHF.L.U32 UR11, UR45, 0x6, URZ ;  /* 0x000000062d0b7899 */ /* 0x000fe400080006ff */
[----:B------:R-:W-:Y:S01]  /*1ab0*/  ULEA UR35, UR46, UR47, 0x7 ;  /* 0x0000002f2e237291 */ /* 0x000fe2000f8e38ff */
[----:B------:R-:W-:Y:S02]  /*1ac0*/  UMOV UR13, URZ ;  /* 0x000000ff000d7c82 */ /* 0x000fe40008000000 */
[----:B------:R1:W2:Y:S02]  /*1ad0*/  SYNCS.PHASECHK.TRANS64.TRYWAIT P0, [UR4+0x40], R0 ;  /* 0x00004000ff0075a7 */ /* 0x0002a40008001104 */
[----:B------:R-:W-:Y:S07]  /*1ae0*/  BRA.U !UP0, `(.L_x_26) ;  /* 0x0000000108bc7547 */ /* 0x000fee000b800000 */
[----:B------:R-:W-:Y:S01]  /*1af0*/  UMOV UR6, URZ ;  /* 0x000000ff00067c82 */ /* 0x000fe20008000000 */
[----:B------:R-:W-:-:S05]  /*1b00*/  UMOV UR4, UR5 ;  /* 0x0000000500047c82 */ /* 0x000fca0008000000 */
.L_x_32:
[----:B------:R-:W-:Y:S01]  /*1b10*/  ULEA UR33, UR4, UR7, 0x3 ;  /* 0x0000000704217291 */ /* 0x000fe2000f8e18ff */
[----:B--2---:R-:W-:Y:S01]  /*1b20*/  @!P3 MOV R2, 0x6000 ;  /* 0x000060000002b802 */ /* 0x004fe20000000f00 */
[----:B--2-4-:R-:W-:Y:S10]  /*1b30*/  @P0 BRA `(.L_x_27) ;  /* 0x00000000000c0947 */ /* 0x014ff40003800000 */
[----:B------:R-:W-:-:S04]  /*1b40*/  SHF.L.U32 R3, R12, 0x1f, RZ ;  /* 0x0000001f0c037819 */ /* 0x000fc800000006ff */
[----:B------:R-:W2:Y:S02]  /*1b50*/  SYNCS.PHASECHK.TRANS64.TRYWAIT P0, [UR33+0x40], R3 ;  /* 0x00004003ff0075a7 */ /* 0x000ea40008001121 */
[----:B--2---:R-:W-:Y:S05]  /*1b60*/  @!P0 BRA `(.L_x_28) ;  /* 0x0000005800188947 */ /* 0x004fea0003800000 */
.L_x_27:
[----:B------:R2:W-:Y:S01]  /*1b70*/  @!P3 SYNCS.ARRIVE.TRANS64 RZ, [UR33], R2 ;  /* 0x00000002ffffb9a7 */ /* 0x0005e20008000021 */
[----:B------:R-:W-:-:S04]  /*1b80*/  ULOP3.LUT UR5, UR24, 0x2, URZ, 0xfc, !UPT ;  /* 0x0000000218057892 */ /* 0x000fc8000f8efcff */
[----:B------:R-:W-:-:S09]  /*1b90*/  UISETP.NE.AND UP0, UPT, UR5, 0x2, UPT ;  /* 0x000000020500788c */ /* 0x000fd2000bf05270 */
[----:B------:R-:W-:Y:S05]  /*1ba0*/  BRA.U UP0, `(.L_x_29) ;  /* 0x0000000100047547 */ /* 0x000fea000b800000 */
[----:B------:R-:W-:Y:S05]  /*1bb0*/  BPT.TRAP 0x1 ;  /* 0x000000040000795c */ /* 0x000fea0000300000 */
.L_x_29:
[----:B------:R-:W-:Y:S04]  /*1bc0*/  BSSY.RECONVERGENT B0, `(.L_x_30) ;  /* 0x0000003000007945 */ /* 0x000fe80003800200 */
[----:B------:R-:W-:Y:S05]  /*1bd0*/  @P2 BRA `(.L_x_31) ;  /* 0x0000000000042947 */ /* 0x000fea0003800000 */
[----:B------:R-:W-:Y:S05]  /*1be0*/  BPT.TRAP 0x1 ;  /* 0x000000040000795c */ /* 0x000fea0000300000 */
.L_x_31:
[----:B------:R-:W-:Y:S05]  /*1bf0*/  BSYNC.RECONVERGENT B0 ;  /* 0x0000000000007941 */ /* 0x000fea0003800200 */
.L_x_30:
[----:B------:R-:W-:Y:S02]  /*1c00*/  UIADD3 UR5, UPT, UPT, UR4, 0x1, URZ ;  /* 0x0000000104057890 */ /* 0x000fe4000fffe0ff */
[----:B------:R-:W-:Y:S02]  /*1c10*/  ULEA UR32, UR4, UR28, 0xe ;  /* 0x0000001c04207291 */ /* 0x000fe4000f8e70ff */
[----:B------:R-:W-:Y:S02]  /*1c20*/  UISETP.NE.AND UP0, UPT, UR5, 0x8, UPT ;  /* 0x000000080500788c */ /* 0x000fe4000bf05270 */
[----:B------:R-:W-:Y:S02]  /*1c30*/  UIADD3 UR16, UP1, UPT, UR26, 0x80, URZ ;  /* 0x000000801a107890 */ /* 0x000fe4000ff3e0ff */
[----:B------:R-:W-:Y:S02]  /*1c40*/  USEL UR9, URZ, 0x1, UP0 ;  /* 0x00000001ff097887 */ /* 0x000fe40008000000 */
[----:B------:R-:W-:-:S02]  /*1c50*/  USEL UR5, UR5, URZ, UP0 ;  /* 0x000000ff05057287 */ /* 0x000fc40008000000 */
[----:B------:R-:W-:Y:S02]  /*1c60*/  UIADD3 UR14, UP0, UPT, UR26, 0x180, URZ ;  /* 0x000001801a0e7890 */ /* 0x000fe4000ff1e0ff */
[----:B------:R-:W-:Y:S01]  /*1c70*/  ULEA UR8, UR5, UR7, 0x3 ;  /* 0x0000000705087291 */ /* 0x000fe2000f8e18ff */
[----:B------:R-:W-:Y:S01]  /*1c80*/  LOP3.LUT R12, R12, UR9, RZ, 0x3c, !PT ;  /* 0x000000090c0c7c12 */ /* 0x000fe2000f8e3cff */
[----:B------:R-:W-:Y:S02]  /*1c90*/  USHF.L.U32 UR34, UR6, 0x7, URZ ;  /* 0x0000000706227899 */ /* 0x000fe400080006ff */
[----:B------:R-:W-:Y:S01]  /*1ca0*/  UIADD3.X UR17, UPT, UPT, URZ, UR27, URZ, UP1, !UPT ;  /* 0x0000001bff117290 */ /* 0x000fe20008ffe4ff */
[----:B-1----:R-:W-:Y:S01]  /*1cb0*/  SHF.L.U32 R0, R12, 0x1f, RZ ;  /* 0x0000001f0c007819 */ /* 0x002fe200000006ff */
[----:B------:R-:W-:Y:S02]  /*1cc0*/  UIADD3 UR32, UPT, UPT, UR7, 0x4400, UR32 ;  /* 0x0000440007207890 */ /* 0x000fe4000fffe020 */
[----:B------:R-:W-:Y:S01]  /*1cd0*/  UIADD3.X UR15, UPT, UPT, URZ, UR27, URZ, UP0, !UPT ;  /* 0x0000001bff0f7290 */ /* 0x000fe200087fe4ff */
[----:B------:R3:W4:Y:S01]  /*1ce0*/  SYNCS.PHASECHK.TRANS64.TRYWAIT P0, [UR8+0x40], R0 ;  /* 0x00004000ff0075a7 */ /* 0x0007220008001108 */
[----:B------:R-:W-:Y:S01]  /*1cf0*/  ULEA UR8, UR4, UR7, 0xd ;  /* 0x0000000704087291 */ /* 0x000fe2000f8e68ff */
[----:B------:R-:W-:Y:S01]  /*1d00*/  UMOV UR13, 0xff0000 ;  /* 0x00ff0000000d7882 */ /* 0x000fe20000000000 */
[----:B------:R-:W-:-:S02]  /*1d10*/  UMOV UR18, 0x0 ;  /* 0x0000000000127882 */ /* 0x000fc40000000000 */
[----:B------:R-:W-:Y:S01]  /*1d20*/  UIADD3 UR8, UPT, UPT, UR8, 0x24400, URZ ;  /* 0x0002440008087890 */ /* 0x000fe2000fffe0ff */
[----:B------:R-:W-:Y:S01]  /*1d30*/  UMOV UR19, 0x10000000 ;  /* 0x1000000000137882 */ /* 0x000fe20000000000 */
[----:B------:R-:W-:Y:S01]  /*1d40*/  UMOV UR12, UR36 ;  /* 0x00000024000c7c82 */ /* 0x000fe20008000000 */
[----:B------:R-:W-:Y:S01]  /*1d50*/  UMOV UR9, UR33 ;  /* 0x0000002100097c82 */ /* 0x000fe20008000000 */
[----:B------:R-:W-:Y:S01]  /*1d60*/  UMOV UR10, UR34 ;  /* 0x00000022000a7c82 */ /* 0x000fe20008000000 */
[----:B------:R1:W-:Y:S01]  /*1d70*/  UTMALDG.3D.MULTICAST [UR32], [UR16], UR13, desc[UR18] ;  /* 0x00001220100073b4 */ /* 0x0003e2000801180d */
[----:B------:R-:W-:Y:S01]  /*1d80*/  UIADD3 UR6, UPT, UPT, UR6, 0x1, URZ ;  /* 0x0000000106067890 */ /* 0x000fe2000fffe0ff */
[----:B------:R-:W-:-:S03]  /*1d90*/  UMOV UR4, UR5 ;  /* 0x0000000500047c82 */ /* 0x000fc60008000000 */
[----:B------:R-:W-:Y:S01]  /*1da0*/  UISETP.NE.AND UP0, UPT, UR6, UR21, UPT ;  /* 0x000000150600728c */ /* 0x000fe2000bf05270 */
[----:B------:R3:W-:Y:S01]  /*1db0*/  UTMALDG.3D [UR8], [UR14], desc[UR18] ;  /* 0x000012080e0075b4 */ /* 0x0007e20008011000 */
[----:B-1----:R-:W-:-:S07]  /*1dc0*/  UMOV UR13, UR21 ;  /* 0x00000015000d7c82 */ /* 0x002fce0008000000 */
[----:B---3--:R-:W-:Y:S05]  /*1dd0*/  BRA.U UP0, `(.L_x_32) ;  /* 0xfffffffd004c7547 */ /* 0x008fea000b83ffff */
.L_x_26:
[----:B------:R-:W-:Y:S01]  /*1de0*/  ULEA UR4, UR5, UR7, 0x3 ;  /* 0x0000000705047291 */ /* 0x000fe2000f8e18ff */
[----:B-1----:R-:W-:Y:S01]  /*1df0*/  SHF.L.U32 R0, R12, 0x1f, RZ ;  /* 0x0000001f0c007819 */ /* 0x002fe200000006ff */
[----:B------:R-:W-:Y:S01]  /*1e00*/  @!P1 SYNCS.ARRIVE.TRANS64.A1T0 RZ, [UR7+0x98], RZ ;  /* 0x000098ffffff99a7 */ /* 0x000fe20008100007 */
[----:B------:R-:W-:-:S06]  /*1e10*/  UISETP.GT.AND UP0, UPT, UR43, UR42, UPT ;  /* 0x0000002a2b00728c */ /* 0x000fcc000bf04270 */
[----:B--2-4-:R1:W2:Y:S03]  /*1e20*/  SYNCS.PHASECHK.TRANS64.TRYWAIT P0, [UR4+0x40], R0 ;  /* 0x00004000ff0075a7 */ /* 0x0142a60008001104 */
[----:B------:R-:W-:Y:S05]  /*1e30*/  BRA.U !UP0, `(.L_x_33) ;  /* 0x0000000108bc7547 */ /* 0x000fea000b800000 */
[----:B------:R-:W-:Y:S01]  /*1e40*/  UIADD3 UR25, UPT, UPT, UR44, UR13, URZ ;  /* 0x0000000d2c197290 */ /* 0x000fe2000fffe0ff */
[----:B------:R-:W-:-:S11]  /*1e50*/  UMOV UR4, UR5 ;  /* 0x0000000500047c82 */ /* 0x000fd60008000000 */
.L_x_39:
[----:B------:R-:W-:Y:S01]  /*1e60*/  ULEA UR17, UR4, UR7, 0x3 ;  /* 0x0000000704117291 */ /* 0x000fe2000f8e18ff */
[----:B--2---:R-:W-:Y:S01]  /*1e70*/  @!P3 MOV R2, 0x6000 ;  /* 0x000060000002b802 */ /* 0x004fe20000000f00 */
[----:B--2-4-:R-:W-:Y:S10]  /*1e80*/  @P0 BRA `(.L_x_34) ;  /* 0x00000000000c0947 */ /* 0x014ff40003800000 */
[----:B------:R-:W-:-:S04]  /*1e90*/  SHF.L.U32 R3, R12, 0x1f, RZ ;  /* 0x0000001f0c037819 */ /* 0x000fc800000006ff */
[----:B------:R-:W2:Y:S02]  /*1ea0*/  SYNCS.PHASECHK.TRANS64.TRYWAIT P0, [UR17+0x40], R3 ;  /* 0x00004003ff0075a7 */ /* 0x000ea40008001111 */
[----:B--2---:R-:W-:Y:S05]  /*1eb0*/  @!P0 BRA `(.L_x_35) ;  /* 0x00000054005c8947 */ /* 0x004fea0003800000 */
.L_x_34:
[----:B------:R2:W-:Y:S01]  /*1ec0*/  @!P3 SYNCS.ARRIVE.TRANS64 RZ, [UR17], R2 ;  /* 0x00000002ffffb9a7 */ /* 0x0005e20008000011 */
[----:B------:R-:W-:-:S04]  /*1ed0*/  ULOP3.LUT UR5, UR24, 0x2, URZ, 0xfc, !UPT ;  /* 0x0000000218057892 */ /* 0x000fc8000f8efcff */
[----:B------:R-:W-:-:S09]  /*1ee0*/  UISETP.NE.AND UP0, UPT, UR5, 0x2, UPT ;  /* 0x000000020500788c */ /* 0x000fd2000bf05270 */
[----:B------:R-:W-:Y:S05]  /*1ef0*/  BRA.U UP0, `(.L_x_36) ;  /* 0x0000000100047547 */ /* 0x000fea000b800000 */
[----:B------:R-:W-:Y:S05]  /*1f00*/  BPT.TRAP 0x1 ;  /* 0x000000040000795c */ /* 0x000fea0000300000 */
.L_x_36:
[----:B------:R-:W-:Y:S04]  /*1f10*/  BSSY.RECONVERGENT B0, `(.L_x_37) ;  /* 0x0000003000007945 */ /* 0x000fe80003800200 */
[----:B------:R-:W-:Y:S05]  /*1f20*/  @P2 BRA `(.L_x_38) ;  /* 0x0000000000042947 */ /* 0x000fea0003800000 */
[----:B------:R-:W-:Y:S05]  /*1f30*/  BPT.TRAP 0x1 ;  /* 0x000000040000795c */ /* 0x000fea0000300000 */
.L_x_38:
[----:B------:R-:W-:Y:S05]  /*1f40*/  BSYNC.RECONVERGENT B0 ;  /* 0x0000000000007941 */ /* 0x000fea0003800200 */
.L_x_37:
[----:B------:R-:W-:Y:S02]  /*1f50*/  UIADD3 UR5, UPT, UPT, UR4, 0x1, URZ ;  /* 0x0000000104057890 */ /* 0x000fe4000fffe0ff */
[----:B------:R-:W-:Y:S02]  /*1f60*/  UIADD3 UR14, UP1, UPT, UR26, 0x80, URZ ;  /* 0x000000801a0e7890 */ /* 0x000fe4000ff3e0ff */
[----:B------:R-:W-:Y:S02]  /*1f70*/  UISETP.NE.AND UP0, UPT, UR5, 0x8, UPT ;  /* 0x000000080500788c */ /* 0x000fe4000bf05270 */
[----:B------:R-:W-:Y:S02]  /*1f80*/  USHF.L.U32 UR18, UR13, 0x7, URZ ;  /* 0x000000070d127899 */ /* 0x000fe400080006ff */
[----:B------:R-:W-:Y:S02]  /*1f90*/  USEL UR8, URZ, 0x1, UP0 ;  /* 0x00000001ff087887 */ /* 0x000fe40008000000 */
[----:B------:R-:W-:-:S02]  /*1fa0*/  USEL UR5, UR5, URZ, UP0 ;  /* 0x000000ff05057287 */ /* 0x000fc40008000000 */
[----:B------:R-:W-:Y:S02]  /*1fb0*/  UIADD3 UR22, UP0, UPT, UR26, 0x180, URZ ;  /* 0x000001801a167890 */ /* 0x000fe4000ff1e0ff */
[----:B------:R-:W-:Y:S01]  /*1fc0*/  LOP3.LUT R12, R12, UR8, RZ, 0x3c, !PT ;  /* 0x000000080c0c7c12 */ /* 0x000fe2000f8e3cff */
[----:B------:R-:W-:Y:S02]  /*1fd0*/  ULEA UR6, UR5, UR7, 0x3 ;  /* 0x0000000705067291 */ /* 0x000fe4000f8e18ff */
[----:B------:R-:W-:Y:S01]  /*1fe0*/  ULEA UR8, UR4, UR7, 0xd ;  /* 0x0000000704087291 */ /* 0x000fe2000f8e68ff */
[----:B-1----:R-:W-:Y:S01]  /*1ff0*/  SHF.L.U32 R0, R12, 0x1f, RZ ;  /* 0x0000001f0c007819 */ /* 0x002fe200000006ff */
[----:B------:R-:W-:Y:S02]  /*2000*/  ULEA UR16, UR4, UR29, 0xe ;  /* 0x0000001d04107291 */ /* 0x000fe4000f8e70ff */
[----:B------:R-:W-:Y:S02]  /*2010*/  UIADD3.X UR15, UPT, UPT, URZ, UR27, URZ, UP1, !UPT ;  /* 0x0000001bff0f7290 */ /* 0x000fe40008ffe4ff */
[----:B------:R-:W-:Y:S01]  /*2020*/  UIADD3 UR8, UPT, UPT, UR8, 0x24400, URZ ;  /* 0x0002440008087890 */ /* 0x000fe2000fffe0ff */
[----:B------:R3:W4:Y:S01]  /*2030*/  SYNCS.PHASECHK.TRANS64.TRYWAIT P0, [UR6+0x40], R0 ;  /* 0x00004000ff0075a7 */ /* 0x0007220008001106 */
[----:B------:R-:W-:Y:S01]  /*2040*/  UIADD3.X UR23, UPT, UPT, URZ, UR27, URZ, UP0, !UPT ;  /* 0x0000001bff177290 */ /* 0x000fe200087fe4ff */
[----:B------:R-:W-:Y:S01]  /*2050*/  UMOV UR6, 0xff0000 ;  /* 0x00ff000000067882 */ /* 0x000fe20000000000 */
[----:B------:R-:W-:Y:S01]  /*2060*/  UMOV UR30, 0x0 ;  /* 0x00000000001e7882 */ /* 0x000fe20000000000 */
[----:B------:R-:W-:Y:S01]  /*2070*/  UMOV UR31, 0x10000000 ;  /* 0x10000000001f7882 */ /* 0x000fe20000000000 */
[----:B------:R-:W-:Y:S01]  /*2080*/  UMOV UR19, UR35 ;  /* 0x0000002300137c82 */ /* 0x000fe20008000000 */
[----:B------:R-:W-:Y:S01]  /*2090*/  UMOV UR20, UR36 ;  /* 0x0000002400147c82 */ /* 0x000fe20008000000 */
[----:B------:R-:W-:Y:S01]  /*20a0*/  UMOV UR12, UR36 ;  /* 0x00000024000c7c82 */ /* 0x000fe20008000000 */
[----:B------:R-:W-:Y:S01]  /*20b0*/  UMOV UR9, UR17 ;  /* 0x0000001100097c82 */ /* 0x000fe20008000000 */
[----:B------:R-:W-:Y:S01]  /*20c0*/  UMOV UR10, UR18 ;  /* 0x00000012000a7c82 */ /* 0x000fe20008000000 */
[----:B------:R3:W-:Y:S01]  /*20d0*/  UTMALDG.3D.MULTICAST [UR16], [UR14], UR6, desc[UR30] ;  /* 0x00001e100e0073b4 */ /* 0x0007e20008011806 */
[----:B------:R-:W-:Y:S01]  /*20e0*/  UIADD3 UR13, UPT, UPT, UR13, 0x1, URZ ;  /* 0x000000010d0d7890 */ /* 0x000fe2000fffe0ff */
[----:B------:R-:W-:-:S03]  /*20f0*/  UMOV UR4, UR5 ;  /* 0x0000000500047c82 */ /* 0x000fc60008000000 */
[----:B------:R-:W-:Y:S01]  /*2100*/  UISETP.NE.AND UP0, UPT, UR13, UR25, UPT ;  /* 0x000000190d00728c */ /* 0x000fe2000bf05270 */
[----:B------:R3:W-:Y:S08]  /*2110*/  UTMALDG.3D [UR8], [UR22], desc[UR30] ;  /* 0x00001e08160075b4 */ /* 0x0007f00008011000 */
[----:B---3--:R-:W-:Y:S05]  /*2120*/  BRA.U UP0, `(.L_x_39) ;  /* 0xfffffffd004c7547 */ /* 0x008fea000b83ffff */
.L_x_33:
[C---:B------:R-:W-:Y:S01]  /*2130*/  LEA R3, R11.reuse, UR7, 0x3 ;  /* 0x000000070b037c11 */ /* 0x040fe2000f8e18ff */
[----:B------:R-:W-:Y:S01]  /*2140*/  NOP ;  /* 0x0000000000007918 */ /* 0x000fe20000000000 */
[----:B-1----:R-:W-:Y:S02]  /*2150*/  SHF.L.U32 R0, R10, 0x1f, RZ ;  /* 0x0000001f0a007819 */ /* 0x002fe400000006ff */
[----:B------:R-:W-:Y:S02]  /*2160*/  LEA R4, R11, UR7, 0x4 ;  /* 0x000000070b047c11 */ /* 0x000fe4000f8e20ff */
[----:B--2-4-:R-:W1:Y:S02]  /*2170*/  SYNCS.PHASECHK.TRANS64.TRYWAIT P0, [R3+URZ+0xa0], R0 ;  /* 0x0000a000030075a7 */ /* 0x014e6400080011ff */
[----:B-1----:R-:W-:Y:S05]  /*2180*/  @!P0 BRA `(.L_x_40) ;  /* 0x0000005000c08947 */ /* 0x002fea0003800000 */
.L_x_110:
[----:B------:R-:W2:Y:S01]  /*2190*/  LDS.128 R4, [R4+0x130] ;  /* 0x0001300004047984 */ /* 0x000ea20000000c00 */
[----:B------:R-:W-:Y:S01]  /*21a0*/  UISETP.GE.AND UP0, UPT, UR40, 0x1, UPT ;  /* 0x000000012800788c */ /* 0x000fe2000bf06270 */
[----:B------:R-:W-:Y:S01]  /*21b0*/  @!PT LDS RZ, [RZ] ;  /* 0x00000000fffff984 */ /* 0x000fe20000000800 */
[----:B------:R-:W-:Y:S01]  /*21c0*/  @!PT LDS RZ, [RZ] ;  /* 0x00000000fffff984 */ /* 0x000fe20000000800 */
[----:B------:R-:W-:Y:S01]  /*21d0*/  @!PT LDS RZ, [RZ] ;  /* 0x00000000fffff984 */ /* 0x000fe20000000800 */
[----:B------:R-:W-:Y:S01]  /*21e0*/  @!PT LDS RZ, [RZ] ;  /* 0x00000000fffff984 */ /* 0x000fe20000000800 */
[----:B------:R3:W-:Y:S06]  /*21f0*/  MEMBAR.ALL.CTA ;  /* 0x0000000000007992 */ /* 0x0007ec0000008000 */
[----:B---3--:R-:W3:Y:S01]  /*2200*/  FENCE.VIEW.ASYNC.S ;  /* 0x00000000000073c6 */ /* 0x008ee20000000000 */
[----:B--2---:R-:W-:-:S13]  /*2210*/  LOP3.LUT P0, RZ, R6, 0x1, RZ, 0xc0, !PT ;  /* 0x0000000106ff7812 */ /* 0x004fda000780c0ff */
[----:B---3--:R-:W-:Y:S01]  /*2220*/  VOTEU.ANY UP1, P0 ;  /* 0x0000000000ff7886 */ /* 0x008fe20000020100 */
[----:B------:R-:W-:-:S13]  /*2230*/  PLOP3.LUT P0, PT, PT, PT, UP1, 0x80, 0x8 ;  /* 0x000000000008781c */ /* 0x000fda0003f0f018 */
[----:B-1----:R-:W-:Y:S02]  /*2240*/  @P0 LOP3.LUT R0, R5, 0xffff, RZ, 0xc0, !PT ;  /* 0x0000ffff05000812 */ /* 0x002fe400078ec0ff */
[----:B------:R-:W-:Y:S02]  /*2250*/  @P0 MOV R2, R4 ;  /* 0x0000000400020202 */ /* 0x000fe40000000f00 */
[----:B------:R-:W-:Y:S01]  /*2260*/  @P0 R2UR UR6, R0 ;  /* 0x00000000000602ca */ /* 0x000fe200000e0000 */
[----:B------:R-:W-:Y:S01]  /*2270*/  VIADD R0, R3, 0xb0 ;  /* 0x000000b003007836 */ /* 0x000fe20000000000 */
[----:B------:R-:W-:Y:S02]  /*2280*/  @P0 SHF.R.U32.HI R4, RZ, 0x10, R5 ;  /* 0x00000010ff040819 */ /* 0x000fe40000011605 */
[----:B------:R-:W-:Y:S02]  /*2290*/  @P0 R2UR UR8, R2 ;  /* 0x00000000020802ca */ /* 0x000fe400000e0000 */
[----:B------:R-:W-:-:S02]  /*22a0*/  PRMT R0, RZ, 0x654, R0 ;  /* 0x00000654ff007816 */ /* 0x000fc40000000000 */
[----:B------:R-:W-:Y:S02]  /*22b0*/  @P0 R2UR UR4, R4 ;  /* 0x00000000040402ca */ /* 0x000fe400000e0000 */
[----:B------:R1:W-:Y:S03]  /*22c0*/  SYNCS.ARRIVE.TRANS64.RED.A1T0 RZ, [R0+URZ], RZ ;  /* 0x000000ff00ff79a7 */ /* 0x0003e600081004ff */
[----:B------:R-:W-:-:S04]  /*22d0*/  @UP1 UMOV UR37, UR6 ;  /* 0x0000000600251c82 */ /* 0x000fc80008000000 */
[----:B------:R-:W-:-:S04]  /*22e0*/  @UP1 UMOV UR38, UR8 ;  /* 0x0000000800261c82 */ /* 0x000fc80008000000 */
[----:B------:R-:W-:Y:S01]  /*22f0*/  @UP1 UMOV UR36, UR4 ;  /* 0x0000000400241c82 */ /* 0x000fe20008000000 */
[----:B------:R-:W-:Y:S05]  /*2300*/  BRA.U !UP0, `(.L_x_41) ;  /* 0x0000000108d47547 */ /* 0x000fea000b800000 */
[----:B------:R-:W2:Y:S01]  /*2310*/  LDCU.128 UR12, c[0x0][0xb10] ;  /* 0x00016200ff0c77ac */ /* 0x000ea20008000c00 */
[----:B------:R-:W3:Y:S01]  /*2320*/  LDCU UR25, c[0x0][0xb20] ;  /* 0x00016400ff1977ac */ /* 0x000ee20008000800 */
[----:B------:R-:W4:Y:S01]  /*2330*/  LDCU UR20, c[0x0][0xb0c] ;  /* 0x00016180ff1477ac */ /* 0x000f220008000800 */
[----:B------:R-:W1:Y:S01]  /*2340*/  LDCU.64 UR10, c[0x0][0xb28] ;  /* 0x00016500ff0a77ac */ /* 0x000e620008000a00 */
[----:B------:R-:W-:Y:S02]  /*2350*/  UISETP.NE.AND UP3, UPT, UR40, 0x1, UPT ;  /* 0x000000012800788c */ /* 0x000fe4000bf65270 */
[----:B--2---:R-:W-:Y:S02]  /*2360*/  UIMAD.WIDE.U32 UR16, UR39, UR15, URZ ;  /* 0x0000000f271072a5 */ /* 0x004fe4000f8e00ff */
[----:B------:R-:W-:Y:S02]  /*2370*/  UIMAD.WIDE.U32 UR8, UR41, UR12, URZ ;  /* 0x0000000c290872a5 */ /* 0x000fe4000f8e00ff */
[----:B------:R-:W-:-:S02]  /*2380*/  UISETP.NE.AND UP0, UPT, UR14, 0x1, UPT ;  /* 0x000000010e00788c */ /* 0x000fc4000bf05270 */
[----:B------:R-:W-:Y:S01]  /*2390*/  UIMAD.WIDE.U32 UR22, UR37, UR15, URZ ;  /* 0x0000000f251672a5 */ /* 0x000fe2000f8e00ff */
[----:B------:R-:W-:Y:S02]  /*23a0*/  UMOV UR16, UR17 ;  /* 0x0000001100107c82 */ /* 0x000fe40008000000 */
[----:B------:R-:W-:Y:S01]  /*23b0*/  UMOV UR8, UR9 ;  /* 0x0000000900087c82 */ /* 0x000fe20008000000 */
[----:B---3--:R-:W-:Y:S02]  /*23c0*/  USHF.R.U32.HI UR16, URZ, UR25, UR16 ;  /* 0x00000019ff107299 */ /* 0x008fe40008011610 */
[----:B----4-:R-:W-:Y:S02]  /*23d0*/  UISETP.NE.AND UP2, UPT, UR20, 0x1, UPT ;  /* 0x000000011400788c */ /* 0x010fe4000bf45270 */
[----:B------:R-:W-:Y:S02]  /*23e0*/  USHF.R.U32.HI UR8, URZ, UR13, UR8 ;  /* 0x0000000dff087299 */ /* 0x000fe40008011608 */
[----:B------:R-:W-:-:S02]  /*23f0*/  USEL UR6, UR39, UR16, !UP0 ;  /* 0x0000001027067287 */ /* 0x000fc4000c000000 */
[----:B------:R-:W-:Y:S02]  /*2400*/  USEL UR8, UR41, UR8, !UP2 ;  /* 0x0000000829087287 */ /* 0x000fe4000d000000 */
[----:B-1----:R-:W-:Y:S01]  /*2410*/  UIMAD.WIDE.U32 UR16, UR6, UR10, URZ ;  /* 0x0000000a061072a5 */ /* 0x002fe2000f8e00ff */
[----:B------:R-:W-:Y:S01]  /*2420*/  UMOV UR4, UR23 ;  /* 0x0000001700047c82 */ /* 0x000fe20008000000 */
[----:B------:R-:W-:Y:S02]  /*2430*/  UIMAD.WIDE.U32 UR18, UR38, UR12, URZ ;  /* 0x0000000c261272a5 */ /* 0x000fe4000f8e00ff */
[----:B------:R-:W-:-:S03]  /*2440*/  UIMAD.WIDE.U32 UR22, UR8, UR10, URZ ;  /* 0x0000000a081672a5 */ /* 0x000fc6000f8e00ff */
[----:B------:R-:W-:Y:S01]  /*2450*/  UMOV UR16, UR17 ;  /* 0x0000001100107c82 */ /* 0x000fe20008000000 */
[----:B------:R-:W-:Y:S02]  /*2460*/  USHF.R.U32.HI UR4, URZ, UR25, UR4 ;  /* 0x00000019ff047299 */ /* 0x000fe40008011604 */
[----:B------:R-:W-:Y:S01]  /*2470*/  @UP3 USHF.R.U32.HI UR6, URZ, UR11, UR16 ;  /* 0x0000000bff063299 */ /* 0x000fe20008011610 */
[----:B------:R-:W-:Y:S01]  /*2480*/  UMOV UR18, UR19 ;  /* 0x0000001300127c82 */ /* 0x000fe20008000000 */
[----:B------:R-:W-:Y:S01]  /*2490*/  UMOV UR22, UR23 ;  /* 0x0000001700167c82 */ /* 0x000fe20008000000 */
[----:B------:R-:W-:Y:S02]  /*24a0*/  USHF.R.U32.HI UR13, URZ, UR13, UR18 ;  /* 0x0000000dff0d7299 */ /* 0x000fe40008011612 */
[----:B------:R-:W-:Y:S02]  /*24b0*/  USEL UR4, UR37, UR4, !UP0 ;  /* 0x0000000425047287 */ /* 0x000fe4000c000000 */
[----:B------:R-:W-:-:S02]  /*24c0*/  @UP3 USHF.R.U32.HI UR8, URZ, UR11, UR22 ;  /* 0x0000000bff083299 */ /* 0x000fc40008011616 */
[----:B------:R-:W-:Y:S02]  /*24d0*/  UIMAD UR9, UR40, UR6, URZ ;  /* 0x00000006280972a4 */ /* 0x000fe4000f8e02ff */
[----:B------:R-:W-:Y:S02]  /*24e0*/  USEL UR6, UR38, UR13, !UP2 ;  /* 0x0000000d26067287 */ /* 0x000fe4000d000000 */
[----:B------:R-:W-:Y:S02]  /*24f0*/  UIMAD UR12, UR40, UR8, URZ ;  /* 0x00000008280c72a4 */ /* 0x000fe4000f8e02ff */
[----:B------:R-:W-:Y:S02]  /*2500*/  UISETP.GE.AND UP0, UPT, UR4, UR9, UPT ;  /* 0x000000090400728c */ /* 0x000fe4000bf06270 */
[----:B------:R-:W-:Y:S02]  /*2510*/  UIMAD.WIDE.U32 UR16, UR4, UR10, URZ ;  /* 0x0000000a041072a5 */ /* 0x000fe4000f8e00ff */
[----:B------:R-:W-:-:S02]  /*2520*/  UISETP.GE.OR UP0, UPT, UR6, UR12, UP0 ;  /* 0x0000000c0600728c */ /* 0x000fc40008706670 */
        /* <DEDUP_REMOVED lines=19> */
.L_x_41:
[----:B------:R-:W2:Y:S02]  /*2660*/  LDCU UR4, c[0x0][0xb30] ;  /* 0x00016600ff0477ac */ /* 0x000ea40008000800 */
[----:B--2---:R-:W-:-:S09]  /*2670*/  UISETP.NE.AND UP0, UPT, UR4, 0x1, UPT ;  /* 0x000000010400788c */ /* 0x004fd2000bf05270 */
[----:B------:R-:W-:Y:S05]  /*2680*/  BRA.U UP0, `(.L_x_42) ;  /* 0x0000000100447547 */ /* 0x000fea000b800000 */
[----:B------:R-:W2:Y:S01]  /*2690*/  LDCU.128 UR12, c[0x0][0xb10] ;  /* 0x00016200ff0c77ac */ /* 0x000ea20008000c00 */
[----:B------:R-:W3:Y:S01]  /*26a0*/  LDCU UR16, c[0x0][0xb0c] ;  /* 0x00016180ff1077ac */ /* 0x000ee20008000800 */
[----:B------:R-:W4:Y:S01]  /*26b0*/  LDCU UR17, c[0x0][0xb20] ;  /* 0x00016400ff1177ac */ /* 0x000f220008000800 */
[----:B--2---:R-:W-:Y:S02]  /*26c0*/  UIMAD.WIDE.U32 UR10, UR38, UR12, URZ ;  /* 0x0000000c260a72a5 */ /* 0x004fe4000f8e00ff */
[----:B------:R-:W-:Y:S02]  /*26d0*/  UIMAD.WIDE.U32 UR8, UR37, UR15, URZ ;  /* 0x0000000f250872a5 */ /* 0x000fe4000f8e00ff */
[----:B---3--:R-:W-:Y:S02]  /*26e0*/  UISETP.NE.AND UP2, UPT, UR16, 0x1, UPT ;  /* 0x000000011000788c */ /* 0x008fe4000bf45270 */
[----:B------:R-:W-:Y:S01]  /*26f0*/  UISETP.NE.AND UP0, UPT, UR14, 0x1, UPT ;  /* 0x000000010e00788c */ /* 0x000fe2000bf05270 */
[----:B------:R-:W-:-:S02]  /*2700*/  UMOV UR6, UR11 ;  /* 0x0000000b00067c82 */ /* 0x000fc40008000000 */
[----:B------:R-:W-:Y:S01]  /*2710*/  UMOV UR4, UR9 ;  /* 0x0000000900047c82 */ /* 0x000fe20008000000 */
[----:B------:R-:W-:Y:S02]  /*2720*/  USHF.R.U32.HI UR6, URZ, UR13, UR6 ;  /* 0x0000000dff067299 */ /* 0x000fe40008011606 */
[----:B----4-:R-:W-:Y:S02]  /*2730*/  USHF.R.U32.HI UR4, URZ, UR17, UR4 ;  /* 0x00000011ff047299 */ /* 0x010fe40008011604 */
[----:B------:R-:W-:Y:S02]  /*2740*/  USEL UR6, UR38, UR6, !UP2 ;  /* 0x0000000626067287 */ /* 0x000fe4000d000000 */
[----:B------:R-:W-:-:S04]  /*2750*/  USEL UR4, UR37, UR4, !UP0 ;  /* 0x0000000425047287 */ /* 0x000fc8000c000000 */
[----:B------:R-:W-:Y:S02]  /*2760*/  UIADD3 UR8, UPT, UPT, UR6, -UR4, URZ ;  /* 0x8000000406087290 */ /* 0x000fe4000fffe0ff */
[----:B------:R-:W-:Y:S02]  /*2770*/  UIADD3 UR4, UPT, UPT, -UR6, UR4, URZ ;  /* 0x0000000406047290 */ /* 0x000fe4000fffe1ff */
[----:B------:R-:W-:Y:S02]  /*2780*/  UIMAD UR37, UR8, UR14, UR37 ;  /* 0x0000000e082572a4 */ /* 0x000fe4000f8e0225 */
[----:B------:R-:W-:-:S12]  /*2790*/  UIMAD UR38, UR4, UR16, UR38 ;  /* 0x00000010042672a4 */ /* 0x000fd8000f8e0226 */
.L_x_42:
[----:B------:R-:W-:Y:S01]  /*27a0*/  VIADD R11, R11, 0x1 ;  /* 0x000000010b0b7836 */ /* 0x000fe20000000000 */
[----:B------:R-:W-:Y:S01]  /*27b0*/  PLOP3.LUT P1, PT, PT, PT, PT, 0x80, 0x8 ;  /* 0x000000000008781c */ /* 0x000fe20003f2f070 */
[----:B------:R-:W-:Y:S02]  /*27c0*/  UIADD3 UR46, UPT, UPT, UR38, UR58, URZ ;  /* 0x0000003a262e7290 */ /* 0x000fe4000fffe0ff */
[----:B------:R-:W-:Y:S01]  /*27d0*/  UIADD3 UR45, UPT, UPT, UR37, UR55, URZ ;  /* 0x00000037252d7290 */ /* 0x000fe2000fffe0ff */
[----:B------:R-:W-:-:S04]  /*27e0*/  ISETP.NE.AND P0, PT, R11, 0x2, PT ;  /* 0x000000020b00780c */ /* 0x000fc80003f05270 */
[----:B-1----:R-:W-:Y:S02]  /*27f0*/  SEL R0, RZ, 0x1, P0 ;  /* 0x00000001ff007807 */ /* 0x002fe40000000000 */
[----:B------:R-:W-:Y:S02]  /*2800*/  SEL R11, R11, RZ, P0 ;  /* 0x000000ff0b0b7207 */ /* 0x000fe40000000000 */
[----:B------:R-:W-:Y:S01]  /*2810*/  LOP3.LUT R10, R10, R0, RZ, 0x3c, !PT ;  /* 0x000000000a0a7212 */ /* 0x000fe200078e3cff */
[----:B------:R-:W-:Y:S06]  /*2820*/  BRA.U UP1, `(.L_x_43) ;  /* 0xfffffff101607547 */ /* 0x000fec000b83ffff */
[----:B------:R-:W-:Y:S01]  /*2830*/  UIADD3 UR7, UPT, UPT, UR7, 0x40, URZ ;  /* 0x0000004007077890 */ /* 0x000fe2000fffe0ff */
[----:B------:R-:W-:-:S03]  /*2840*/  SHF.L.U32 R2, R12, 0x1f, RZ ;  /* 0x0000001f0c027819 */ /* 0x000fc600000006ff */
[----:B------:R-:W-:-:S09]  /*2850*/  ULEA UR4, UR5, UR7, 0x3 ;  /* 0x0000000705047291 */ /* 0x000fd2000f8e18ff */
[----:B------:R-:W1:Y:S02]  /*2860*/  SYNCS.PHASECHK.TRANS64.TRYWAIT P0, [UR4], R2 ;  /* 0x00000002ff0075a7 */ /* 0x000e640008001104 */
[----:B-1----:R-:W-:Y:S05]  /*2870*/  @!P0 BRA `(.L_x_44) ;  /* 0x0000004c00188947 */ /* 0x002fea0003800000 */
.L_x_112:
[----:B------:R-:W-:-:S04]  /*2880*/  UIADD3 UR4, UPT, UPT, UR5, 0x1, URZ ;  /* 0x0000000105047890 */ /* 0x000fc8000fffe0ff */
[----:B------:R-:W-:-:S04]  /*2890*/  UISETP.NE.AND UP0, UPT, UR4, 0x8, UPT ;  /* 0x000000080400788c */ /* 0x000fc8000bf05270 */
[----:B------:R-:W-:Y:S02]  /*28a0*/  USEL UR6, URZ, 0x1, UP0 ;  /* 0x00000001ff067887 */ /* 0x000fe40008000000 */
[----:B------:R-:W-:-:S04]  /*28b0*/  USEL UR4, UR4, URZ, UP0 ;  /* 0x000000ff04047287 */ /* 0x000fc80008000000 */
[----:B------:R-:W-:Y:S01]  /*28c0*/  ULEA UR5, UR4, UR7, 0x3 ;  /* 0x0000000704057291 */ /* 0x000fe2000f8e18ff */
[----:B-1----:R-:W-:-:S04]  /*28d0*/  LOP3.LUT R2, R12, UR6, RZ, 0x3c, !PT ;  /* 0x000000060c027c12 */ /* 0x002fc8000f8e3cff */
[----:B------:R-:W-:-:S04]  /*28e0*/  SHF.L.U32 R3, R2, 0x1f, RZ ;  /* 0x0000001f02037819 */ /* 0x000fc800000006ff */
[----:B------:R-:W1:Y:S02]  /*28f0*/  SYNCS.PHASECHK.TRANS64.TRYWAIT P0, [UR5], R3 ;  /* 0x00000003ff0075a7 */ /* 0x000e640008001105 */
[----:B-1----:R-:W-:Y:S05]  /*2900*/  @!P0 BRA `(.L_x_45) ;  /* 0x0000004c000c8947 */ /* 0x002fea0003800000 */
.L_x_114:
[----:B------:R-:W-:-:S04]  /*2910*/  UIADD3 UR4, UPT, UPT, UR4, 0x1, URZ ;  /* 0x0000000104047890 */ /* 0x000fc8000fffe0ff */
[----:B------:R-:W-:-:S04]  /*2920*/  UISETP.NE.AND UP0, UPT, UR4, 0x8, UPT ;  /* 0x000000080400788c */ /* 0x000fc8000bf05270 */
[----:B------:R-:W-:Y:S02]  /*2930*/  USEL UR6, URZ, 0x1, UP0 ;  /* 0x00000001ff067887 */ /* 0x000fe40008000000 */
[----:B------:R-:W-:-:S04]  /*2940*/  USEL UR4, UR4, URZ, UP0 ;  /* 0x000000ff04047287 */ /* 0x000fc80008000000 */
[----:B------:R-:W-:Y:S01]  /*2950*/  ULEA UR5, UR4, UR7, 0x3 ;  /* 0x0000000704057291 */ /* 0x000fe2000f8e18ff */
[----:B------:R-:W-:-:S04]  /*2960*/  LOP3.LUT R2, R2, UR6, RZ, 0x3c, !PT ;  /* 0x0000000602027c12 */ /* 0x000fc8000f8e3cff */
[----:B-1----:R-:W-:-:S04]  /*2970*/  SHF.L.U32 R3, R2, 0x1f, RZ ;  /* 0x0000001f02037819 */ /* 0x002fc800000006ff */
[----:B------:R-:W1:Y:S02]  /*2980*/  SYNCS.PHASECHK.TRANS64.TRYWAIT P0, [UR5], R3 ;  /* 0x00000003ff0075a7 */ /* 0x000e640008001105 */
[----:B-1----:R-:W-:Y:S05]  /*2990*/  @!P0 BRA `(.L_x_46) ;  /* 0x0000004c00008947 */ /* 0x002fea0003800000 */
.L_x_116:
        /* <DEDUP_REMOVED lines=9> */
.L_x_118:
        /* <DEDUP_REMOVED lines=9> */
.L_x_120:
        /* <DEDUP_REMOVED lines=9> */
.L_x_122:
        /* <DEDUP_REMOVED lines=9> */
.L_x_124:
[----:B------:R-:W-:-:S04]  /*2be0*/  UIADD3 UR4, UPT, UPT, UR4, 0x1, URZ ;  /* 0x0000000104047890 */ /* 0x000fc8000fffe0ff */
[----:B------:R-:W-:-:S04]  /*2bf0*/  UISETP.NE.AND UP0, UPT, UR4, 0x8, UPT ;  /* 0x000000080400788c */ /* 0x000fc8000bf05270 */
[----:B------:R-:W-:Y:S02]  /*2c00*/  USEL UR5, URZ, 0x1, UP0 ;  /* 0x00000001ff057887 */ /* 0x000fe40008000000 */
[----:B------:R-:W-:-:S04]  /*2c10*/  USEL UR4, UR4, URZ, UP0 ;  /* 0x000000ff04047287 */ /* 0x000fc80008000000 */
[----:B------:R-:W-:Y:S01]  /*2c20*/  ULEA UR4, UR4, UR7, 0x3 ;  /* 0x0000000704047291 */ /* 0x000fe2000f8e18ff */
[----:B------:R-:W-:-:S04]  /*2c30*/  LOP3.LUT R2, R2, UR5, RZ, 0x3c, !PT ;  /* 0x0000000502027c12 */ /* 0x000fc8000f8e3cff */
[----:B------:R-:W-:Y:S01]  /*2c40*/  SHF.L.U32 R2, R2, 0x1f, RZ ;  /* 0x0000001f02027819 */ /* 0x000fe200000006ff */
[----:B-1----:R-:W-:-:S07]  /*2c50*/  IMAD.U32 R0, RZ, RZ, UR4 ;  /* 0x00000004ff007e24 */ /* 0x002fce000f8e00ff */
.L_x_51:
[----:B-1----:R1:W2:Y:S02]  /*2c60*/  SYNCS.PHASECHK.TRANS64.TRYWAIT P0, [R0+URZ], R2 ;  /* 0x00000002000075a7 */ /* 0x0022a400080011ff */
[----:B--2---:R-:W-:Y:S05]  /*2c70*/  @!P0 NANOSLEEP.SYNCS 0x989680 ;  /* 0x009896800000895d */ /* 0x004fea0003900000 */
[----:B------:R-:W2:Y:S02]  /*2c80*/  @!P0 SYNCS.PHASECHK.TRANS64 P0, [R0+URZ], R2 ;  /* 0x00000002000085a7 */ /* 0x000ea400080010ff */
[----:B--2---:R-:W-:Y:S05]  /*2c90*/  @P0 EXIT ;  /* 0x000000000000094d */ /* 0x004fea0003800000 */
[----:B------:R-:W-:Y:S05]  /*2ca0*/  BRA `(.L_x_51) ;  /* 0xfffffffc00ec7947 */ /* 0x000fea000383ffff */
.L_x_23:
[----:B------:R-:W-:-:S04]  /*2cb0*/  UISETP.NE.AND UP0, UPT, UR61, URZ, UPT ;  /* 0x000000ff3d00728c */ /* 0x000fc8000bf05270 */
[----:B------:R-:W-:-:S09]  /*2cc0*/  UISETP.NE.OR UP0, UPT, UR22, 0x1, UP0 ;  /* 0x000000011600788c */ /* 0x000fd20008705670 */
[----:B------:R-:W-:Y:S05]  /*2cd0*/  BRA.U UP0, `(.L_x_52) ;  /* 0x0000000500487547 */ /* 0x000fea000b800000 */
[----:B------:R-:W-:Y:S01]  /*2ce0*/  ISETP.GE.U32.AND P2, PT, R0, 0x8, PT ;  /* 0x000000080000780c */ /* 0x000fe20003f46070 */
[----:B------:R-:W-:Y:S01]  /*2cf0*/  IMAD.MOV.U32 R12, RZ, RZ, 0x1 ;  /* 0x00000001ff0c7424 */ /* 0x000fe200078e00ff */
[----:B------:R-:W-:Y:S02]  /*2d00*/  CS2R R10, SRZ ;  /* 0x00000000000a7805 */ /* 0x000fe4000001ff00 */
[----:B------:R-:W-:Y:S01]  /*2d10*/  CS2R R8, SRZ ;  /* 0x0000000000087805 */ /* 0x000fe2000001ff00 */
[----:B------:R-:W-:Y:S01]  /*2d20*/  UMOV UR4, 0x400 ;  /* 0x0000040000047882 */ /* 0x000fe20000000000 */
[----:B------:R-:W-:Y:S01]  /*2d30*/  UMOV UR5, URZ ;  /* 0x000000ff00057c82 */ /* 0x000fe20008000000 */
[----:B------:R-:W-:-:S12]  /*2d40*/  ULEA UR6, UR61, UR4, 0x18 ;  /* 0x000000043d067291 */ /* 0x000fd8000f8ec0ff */
.L_x_56:
[----:B------:R-:W-:Y:S02]  /*2d50*/  LEA R2, R8, UR6, 0x3 ;  /* 0x0000000608027c11 */ /* 0x000fe4000f8e18ff */
[----:B------:R-:W-:-:S03]  /*2d60*/  SHF.L.U32 R4, R9, 0x1f, RZ ;  /* 0x0000001f09047819 */ /* 0x000fc600000006ff */
[----:B------:R-:W-:Y:S01]  /*2d70*/  VIADD R5, R2, 0x110 ;  /* 0x0000011002057836 */ /* 0x000fe20000000000 */
[----:B------:R-:W1:Y:S02]  /*2d80*/  SYNCS.PHASECHK.TRANS64.TRYWAIT P0, [R2+URZ+0x100], R4 ;  /* 0x00010004020075a7 */ /* 0x000e6400080011ff */
[----:B-1----:R-:W-:Y:S05]  /*2d90*/  @!P0 BRA `(.L_x_53) ;  /* 0x0000004800788947 */ /* 0x002fea0003800000 */
.L_x_125:
[----:B------:R-:W-:Y:S01]  /*2da0*/  ULEA UR4, UR5, UR6, 0x3 ;  /* 0x0000000605047291 */ /* 0x000fe2000f8e18ff */
[----:B-1----:R-:W-:Y:S01]  /*2db0*/  PRMT R2, RZ, 0x654, R5 ;  /* 0x00000654ff027816 */ /* 0x002fe20000000005 */
[----:B------:R-:W-:Y:S01]  /*2dc0*/  @!P2 IMAD.MOV.U32 R4, RZ, RZ, 0x10 ;  /* 0x00000010ff04a424 */ /* 0x000fe200078e00ff */
[----:B------:R-:W-:Y:S01]  /*2dd0*/  SHF.L.U32 R5, R12, 0x1f, RZ ;  /* 0x0000001f0c057819 */ /* 0x000fe200000006ff */
[----:B------:R-:W-:Y:S01]  /*2de0*/  UIADD3 UR7, UPT, UPT, UR4, 0xa0, URZ ;  /* 0x000000a004077890 */ /* 0x000fe2000fffe0ff */
[----:B------:R1:W-:Y:S05]  /*2df0*/  SYNCS.ARRIVE.TRANS64.RED.A1T0 RZ, [R2+URZ], RZ ;  /* 0x000000ff02ff79a7 */ /* 0x0003ea00081004ff */
[----:B------:R-:W-:Y:S01]  /*2e00*/  IMAD.U32 R6, RZ, RZ, UR7 ;  /* 0x00000007ff067e24 */ /* 0x000fe2000f8e00ff */
[----:B------:R-:W2:Y:S04]  /*2e10*/  SYNCS.PHASECHK.TRANS64.TRYWAIT P0, [UR4+0xb0], R5 ;  /* 0x0000b005ff0075a7 */ /* 0x000ea80008001104 */
[----:B------:R-:W-:Y:S01]  /*2e20*/  PRMT R6, R0, 0x654, R6 ;  /* 0x0000065400067816 */ /* 0x000fe20000000006 */
[----:B-12---:R-:W-:Y:S06]  /*2e30*/  @!P0 BRA `(.L_x_54) ;  /* 0x0000004800648947 */ /* 0x006fec0003800000 */
.L_x_127:
[----:B------:R-:W-:Y:S01]  /*2e40*/  ULEA UR8, UR5, UR6, 0x4 ;  /* 0x0000000605087291 */ /* 0x000fe2000f8e20ff */
[----:B------:R-:W-:Y:S01]  /*2e50*/  SEL R3, R6, R3, !P2 ;  /* 0x0000000306037207 */ /* 0x000fe20005000000 */
[----:B------:R-:W-:Y:S01]  /*2e60*/  UIADD3 UR9, UPT, UPT, UR4, 0xa0, URZ ;  /* 0x000000a004097890 */ /* 0x000fe2000fffe0ff */
[----:B-1----:R-:W-:Y:S01]  /*2e70*/  LEA R2, R11, UR6, 0x3 ;  /* 0x000000060b027c11 */ /* 0x002fe2000f8e18ff */
[----:B------:R-:W-:Y:S01]  /*2e80*/  UIADD3 UR8, UPT, UPT, UR8, 0x130, URZ ;  /* 0x0000013008087890 */ /* 0x000fe2000fffe0ff */
[----:B------:R1:W-:Y:S01]  /*2e90*/  @!P2 SYNCS.ARRIVE.TRANS64.RED RZ, [R3+URZ], R4 ;  /* 0x0000000403ffa9a7 */ /* 0x0003e200080004ff */
[----:B------:R-:W-:Y:S01]  /*2ea0*/  UIADD3 UR4, UPT, UPT, UR5, 0x1, URZ ;  /* 0x0000000105047890 */ /* 0x000fe2000fffe0ff */
[----:B------:R-:W-:-:S03]  /*2eb0*/  VIADD R8, R8, 0x1 ;  /* 0x0000000108087836 */ /* 0x000fc60000000000 */
[----:B------:R-:W-:Y:S02]  /*2ec0*/  UISETP.NE.AND UP0, UPT, UR4, 0x2, UPT ;  /* 0x000000020400788c */ /* 0x000fe4000bf05270 */
[----:B------:R-:W-:Y:S01]  /*2ed0*/  ISETP.NE.AND P0, PT, R8, 0x2, PT ;  /* 0x000000020800780c */ /* 0x000fe20003f05270 */
[----:B------:R-:W-:Y:S06]  /*2ee0*/  UGETNEXTWORKID.BROADCAST [UR8], [UR9] ;  /* 0x00000000080073ca */ /* 0x000fec0008000100 */
[----:B------:R-:W-:Y:S02]  /*2ef0*/  USEL UR7, URZ, 0x1, UP0 ;  /* 0x00000001ff077887 */ /* 0x000fe40008000000 */
[----:B------:R-:W-:-:S04]  /*2f00*/  USEL UR5, UR4, URZ, UP0 ;  /* 0x000000ff04057287 */ /* 0x000fc80008000000 */
[----:B------:R-:W-:Y:S02]  /*2f10*/  LOP3.LUT R12, R12, UR7, RZ, 0x3c, !PT ;  /* 0x000000070c0c7c12 */ /* 0x000fe4000f8e3cff */
[----:B-1----:R-:W-:-:S04]  /*2f20*/  SHF.L.U32 R4, R10, 0x1f, RZ ;  /* 0x0000001f0a047819 */ /* 0x002fc800000006ff */
[----:B------:R-:W1:Y:S02]  /*2f30*/  SYNCS.PHASECHK.TRANS64.TRYWAIT P1, [R2+URZ+0xa0], R4 ;  /* 0x0000a004020075a7 */ /* 0x000e6400080211ff */
[----:B-1----:R-:W-:Y:S05]  /*2f40*/  @!P1 BRA `(.L_x_55) ;  /* 0x0000004800389947 */ /* 0x002fea0003800000 */
.L_x_128:
[C---:B-1----:R-:W-:Y:S01]  /*2f50*/  LEA R4, R11.reuse, UR6, 0x4 ;  /* 0x000000060b047c11 */ /* 0x042fe2000f8e20ff */
[----:B------:R-:W-:Y:S01]  /*2f60*/  VIADD R2, R2, 0xb0 ;  /* 0x000000b002027836 */ /* 0x000fe20000000000 */
[----:B------:R-:W-:Y:S01]  /*2f70*/  SEL R8, R8, RZ, P0 ;  /* 0x000000ff08087207 */ /* 0x000fe20000000000 */
[----:B------:R-:W-:-:S03]  /*2f80*/  VIADD R11, R11, 0x1 ;  /* 0x000000010b0b7836 */ /* 0x000fc60000000000 */
[----:B------:R-:W1:Y:S01]  /*2f90*/  LDS.128 R4, [R4+0x130] ;  /* 0x0001300004047984 */ /* 0x000e620000000c00 */
[----:B------:R-:W-:Y:S02]  /*2fa0*/  PRMT R2, RZ, 0x654, R2 ;  /* 0x00000654ff027816 */ /* 0x000fe40000000002 */
[C---:B------:R-:W-:Y:S01]  /*2fb0*/  ISETP.NE.AND P1, PT, R11.reuse, 0x2, PT ;  /* 0x000000020b00780c */ /* 0x040fe20003f25270 */
[----:B------:R-:W-:Y:S01]  /*2fc0*/  @!PT LDS RZ, [RZ] ;  /* 0x00000000fffff984 */ /* 0x000fe20000000800 */
[----:B------:R-:W-:Y:S01]  /*2fd0*/  @!PT LDS RZ, [RZ] ;  /* 0x00000000fffff984 */ /* 0x000fe20000000800 */
[----:B------:R-:W-:Y:S01]  /*2fe0*/  @!PT LDS RZ, [RZ] ;  /* 0x00000000fffff984 */ /* 0x000fe20000000800 */
[----:B------:R-:W-:Y:S01]  /*2ff0*/  @!PT LDS RZ, [RZ] ;  /* 0x00000000fffff984 */ /* 0x000fe20000000800 */
[----:B------:R2:W-:Y:S06]  /*3000*/  MEMBAR.ALL.CTA ;  /* 0x0000000000007992 */ /* 0x0005ec0000008000 */
[----:B--2---:R-:W2:Y:S01]  /*3010*/  FENCE.VIEW.ASYNC.S ;  /* 0x00000000000073c6 */ /* 0x004ea20000000000 */
[----:B------:R-:W-:Y:S01]  /*3020*/  SEL R11, R11, RZ, P1 ;  /* 0x000000ff0b0b7207 */ /* 0x000fe20000800000 */
[----:B--2---:R2:W-:Y:S01]  /*3030*/  SYNCS.ARRIVE.TRANS64.RED.A1T0 RZ, [R2+URZ], RZ ;  /* 0x000000ff02ff79a7 */ /* 0x0045e200081004ff */
[----:B-1----:R-:W-:-:S02]  /*3040*/  LOP3.LUT P3, RZ, R6, 0x1, RZ, 0xc0, !PT ;  /* 0x0000000106ff7812 */ /* 0x002fc4000786c0ff */
[----:B------:R-:W-:-:S04]  /*3050*/  SEL R4, RZ, 0x1, P1 ;  /* 0x00000001ff047807 */ /* 0x000fc80000800000 */
[----:B------:R-:W-:Y:S02]  /*3060*/  LOP3.LUT R10, R10, R4, RZ, 0x3c, !PT ;  /* 0x000000040a0a7212 */ /* 0x000fe400078e3cff */
[----:B--2---:R-:W-:-:S04]  /*3070*/  SEL R2, RZ, 0x1, P0 ;  /* 0x00000001ff027807 */ /* 0x004fc80000000000 */
[----:B------:R-:W-:Y:S01]  /*3080*/  LOP3.LUT R9, R9, R2, RZ, 0x3c, !PT ;  /* 0x0000000209097212 */ /* 0x000fe200078e3cff */
[----:B------:R-:W-:Y:S06]  /*3090*/  @P3 BRA `(.L_x_56) ;  /* 0xfffffffc002c3947 */ /* 0x000fec000383ffff */
[----:B------:R-:W-:Y:S01]  /*30a0*/  ULEA UR4, UR5, UR6, 0x3 ;  /* 0x0000000605047291 */ /* 0x000fe2000f8e18ff */
[----:B------:R-:W-:-:S08]  /*30b0*/  SHF.L.U32 R2, R12, 0x1f, RZ ;  /* 0x0000001f0c027819 */ /* 0x000fd000000006ff */
[----:B------:R-:W1:Y:S02]  /*30c0*/  SYNCS.PHASECHK.TRANS64 P0, [UR4+0xb0], R2 ;  /* 0x0000b002ff0075a7 */ /* 0x000e640008001004 */
[----:B-1----:R-:W-:Y:S05]  /*30d0*/  @P0 BRA `(.L_x_57) ;  /* 0x0000000000080947 */ /* 0x002fea0003800000 */
[----:B------:R-:W1:Y:S02]  /*30e0*/  SYNCS.PHASECHK.TRANS64.TRYWAIT P0, [UR4+0xb0], R2 ;  /* 0x0000b002ff0075a7 */ /* 0x000e640008001104 */
[----:B-1----:R-:W-:Y:S05]  /*30f0*/  @!P0 BRA `(.L_x_58) ;  /* 0x0000004400e08947 */ /* 0x002fea0003800000 */
.L_x_57:
[----:B------:R-:W-:-:S04]  /*3100*/  UIADD3 UR7, UPT, UPT, UR5, 0x1, URZ ;  /* 0x0000000105077890 */ /* 0x000fc8000fffe0ff */
[----:B------:R-:W-:-:S04]  /*3110*/  UISETP.NE.AND UP0, UPT, UR7, 0x2, UPT ;  /* 0x000000020700788c */ /* 0x000fc8000bf05270 */
[----:B------:R-:W-:Y:S02]  /*3120*/  USEL UR8, URZ, 0x1, UP0 ;  /* 0x00000001ff087887 */ /* 0x000fe40008000000 */
[----:B------:R-:W-:-:S04]  /*3130*/  USEL UR7, UR7, URZ, UP0 ;  /* 0x000000ff07077287 */ /* 0x000fc80008000000 */
[----:B------:R-:W-:Y:S01]  /*3140*/  ULEA UR7, UR7, UR6, 0x3 ;  /* 0x0000000607077291 */ /* 0x000fe2000f8e18ff */
[----:B-1----:R-:W-:-:S04]  /*3150*/  LOP3.LUT R2, R12, UR8, RZ, 0x3c, !PT ;  /* 0x000000080c027c12 */ /* 0x002fc8000f8e3cff */
[----:B------:R-:W-:-:S04]  /*3160*/  SHF.L.U32 R0, R2, 0x1f, RZ ;  /* 0x0000001f02007819 */ /* 0x000fc800000006ff */
[----:B------:R-:W1:Y:S02]  /*3170*/  SYNCS.PHASECHK.TRANS64 P0, [UR7+0xb0], R0 ;  /* 0x0000b000ff0075a7 */ /* 0x000e640008001007 */
[----:B-1----:R-:W-:Y:S05]  /*3180*/  @P0 EXIT ;  /* 0x000000000000094d */ /* 0x002fea0003800000 */
[----:B------:R-:W-:Y:S02]  /*3190*/  SHF.L.U32 R2, R2, 0x1f, RZ ;  /* 0x0000001f02027819 */ /* 0x000fe400000006ff */
[----:B------:R-:W-:-:S07]  /*31a0*/  MOV R0, UR7 ;  /* 0x0000000700007c02 */ /* 0x000fce0008000f00 */
.L_x_59:
[----:B-1----:R1:W2:Y:S02]  /*31b0*/  SYNCS.PHASECHK.TRANS64.TRYWAIT P0, [R0+URZ+0xb0], R2 ;  /* 0x0000b002000075a7 */ /* 0x0022a400080011ff */
[----:B--2---:R-:W-:Y:S05]  /*31c0*/  @!P0 NANOSLEEP.SYNCS 0x989680 ;  /* 0x009896800000895d */ /* 0x004fea0003900000 */
[----:B------:R-:W2:Y:S02]  /*31d0*/  @!P0 SYNCS.PHASECHK.TRANS64 P0, [R0+URZ+0xb0], R2 ;  /* 0x0000b002000085a7 */ /* 0x000ea400080010ff */
[----:B--2---:R-:W-:Y:S05]  /*31e0*/  @P0 EXIT ;  /* 0x000000000000094d */ /* 0x004fea0003800000 */
[----:B------:R-:W-:Y:S05]  /*31f0*/  BRA `(.L_x_59) ;  /* 0xfffffffc00ec7947 */ /* 0x000fea000383ffff */
.L_x_52:
[----:B------:R-:W-:Y:S05]  /*3200*/  BRA.U UP4, `(.L_x_60) ;  /* 0x0000000d04bc7547 */ /* 0x000fea000b800000 */
[----:B------:R-:W-:Y:S01]  /*3210*/  UMOV UR4, 0x40 ;  /* 0x0000004000047882 */ /* 0x000fe20000000000 */
[----:B------:R-:W-:Y:S01]  /*3220*/  NOP ;  /* 0x0000000000007918 */ /* 0x000fe20000000000 */
[----:B------:R-:W-:Y:S01]  /*3230*/  ULEA UR5, UR61, UR4, 0x18 ;  /* 0x000000043d057291 */ /* 0x000fe2000f8ec0ff */
[----:B------:R-:W-:Y:S02]  /*3240*/  UMOV UR6, 0x400 ;  /* 0x0000040000067882 */ /* 0x000fe40000000000 */
[----:B------:R-:W-:-:S06]  /*3250*/  ULEA UR6, UR61, UR6, 0x18 ;  /* 0x000000063d067291 */ /* 0x000fcc000f8ec0ff */
[----:B------:R-:W1:Y:S02]  /*3260*/  LDS.U8 R0, [UR5+0x1c] ;  /* 0x00001c05ff007984 */ /* 0x000e640008000000 */
[----:B-1----:R-:W-:-:S13]  /*3270*/  ISETP.NE.AND P0, PT, R0, RZ, PT ;  /* 0x000000ff0000720c */ /* 0x002fda0003f05270 */
[----:B------:R-:W-:Y:S05]  /*3280*/  @P0 BRA `(.L_x_61) ;  /* 0x0000000000580947 */ /* 0x000fea0003800000 */
[----:B------:R-:W-:-:S13]  /*3290*/  ELECT P0, URZ, PT ;  /* 0x0000000000ff782f */ /* 0x000fda0003800000 */
[----:B------:R-:W-:Y:S05]  /*32a0*/  @!P0 BRA `(.L_x_62) ;  /* 0x0000000000608947 */ /* 0x000fea0003800000 */
[----:B------:R-:W-:Y:S01]  /*32b0*/  UMOV UR4, 0x10 ;  /* 0x0000001000047882 */ /* 0x000fe20000000000 */
[----:B------:R-:W-:Y:S01]  /*32c0*/  HFMA2 R0, -RZ, RZ, 0, 5.9604644775390625e-08 ;  /* 0x00000001ff007431 */ /* 0x000fe200000001ff */
[----:B------:R-:W-:-:S03]  /*32d0*/  MOV R3, 0xffff ;  /* 0x0000ffff00037802 */ /* 0x000fc60000000f00 */
[----:B------:R-:W-:Y:S04]  /*32e0*/  DEPBAR.LE SB1, 0x36 ;  /* 0x00009d800000791a */ /* 0x000fe80000000000 */
[----:B------:R-:W1:Y:S02]  /*32f0*/  UTCATOMSWS.FIND_AND_SET.ALIGN UP0, UR4, UR4 ;  /* 0x00000004000475e3 */ /* 0x000e640008000800 */
[----:B-1----:R-:W-:Y:S01]  /*3300*/  MOV R4, UR4 ;  /* 0x0000000400047c02 */ /* 0x002fe20008000f00 */
[----:B------:R-:W-:Y:S06]  /*3310*/  BRA.U UP0, `(.L_x_63) ;  /* 0x0000000100187547 */ /* 0x000fec000b800000 */
.L_x_64:
[----:B------:R-:W-:Y:S05]  /*3320*/  NANOSLEEP 0x64 ;  /* 0x000000640000795d */ /* 0x000fea0003800000 */
[----:B------:R-:W-:-:S05]  /*3330*/  UMOV UR4, 0x10 ;  /* 0x0000001000047882 */ /* 0x000fca0000000000 */
[----:B------:R-:W-:Y:S04]  /*3340*/  DEPBAR.LE SB1, 0x36 ;  /* 0x00009d800000791a */ /* 0x000fe80000000000 */
[----:B------:R-:W1:Y:S02]  /*3350*/  UTCATOMSWS.FIND_AND_SET.ALIGN UP0, UR4, UR4 ;  /* 0x00000004000475e3 */ /* 0x000e640008000800 */
[----:B-1----:R-:W-:Y:S01]  /*3360*/  MOV R4, UR4 ;  /* 0x0000000400047c02 */ /* 0x002fe20008000f00 */
[----:B------:R-:W-:Y:S05]  /*3370*/  BRA.U !UP0, `(.L_x_64) ;  /* 0xfffffffd08e87547 */ /* 0x000fea000b83ffff */
.L_x_63:
[-C--:B------:R-:W-:Y:S02]  /*3380*/  SHF.L.U32 R3, R3, R4.reuse, RZ ;  /* 0x0000000403037219 */ /* 0x080fe400000006ff */
[----:B------:R-:W-:Y:S01]  /*3390*/  SHF.L.U32 R0, R0, R4, RZ ;  /* 0x0000000400007219 */ /* 0x000fe200000006ff */
[----:B------:R-:W-:Y:S02]  /*33a0*/  IMAD.SHL.U32 R4, R4, 0x20, RZ ;  /* 0x0000002004047824 */ /* 0x000fe400078e00ff */
[----:B------:R1:W-:Y:S04]  /*33b0*/  ATOMS.OR RZ, [UR5+0x14], R3 ;  /* 0x00001403ffff798c */ /* 0x0003e8000b000005 */
[----:B------:R1:W-:Y:S04]  /*33c0*/  ATOMS.OR RZ, [UR5+0x18], R0 ;  /* 0x00001800ffff798c */ /* 0x0003e8000b000005 */
[----:B------:R1:W-:Y:S01]  /*33d0*/  STS [UR6+0x150], R4 ;  /* 0x00015004ff007988 */ /* 0x0003e20008000806 */
[----:B------:R-:W-:Y:S05]  /*33e0*/  BRA `(.L_x_62) ;  /* 0x0000000000107947 */ /* 0x000fea0003800000 */
.L_x_61:
[----:B------:R-:W-:Y:S02]  /*33f0*/  MOV R0, 0xffffffff ;  /* 0xffffffff00007802 */ /* 0x000fe40000000f00 */
[----:B------:R-:W-:-:S03]  /*3400*/  MOV R4, 0x3430 ;  /* 0x0000343000047802 */ /* 0x000fc60000000f00 */
[----:B------:R1:W-:Y:S04]  /*3410*/  STS [UR6+0x150], R0 ;  /* 0x00015000ff007988 */ /* 0x0003e80008000806 */
[----:B-1---5:R-:W-:Y:S05]  /*3420*/  CALL.REL.NOINC `($__internal_1_$__cuda_sm10x_tcgen05_guardrail_trap_phase_invalid_during_alloc) ;  /* 0x0000004800607944 */ /* 0x022fea0003c00000 */
.L_x_62:
[----:B------:R-:W-:Y:S05]  /*3430*/  WARPSYNC.ALL ;  /* 0x0000000000007948 */ /* 0x000fea0003800000 */
[----:B------:R-:W2:Y:S01]  /*3440*/  S2UR UR4, SR_CgaCtaId ;  /* 0x00000000000479c3 */ /* 0x000ea20000008800 */
[----:B------:R-:W-:Y:S01]  /*3450*/  UMOV UR26, 0x400 ;  /* 0x00000400001a7882 */ /* 0x000fe20000000000 */
[----:B------:R-:W-:-:S06]  /*3460*/  NOP ;  /* 0x0000000000007918 */ /* 0x000fcc0000000000 */
[----:B------:R-:W-:Y:S06]  /*3470*/  BAR.ARV 0x6, 0xa0 ;  /* 0x0182800000007b1d */ /* 0x000fec0000002000 */
[----:B------:R-:W3:Y:S01]  /*3480*/  LDCU UR5, c[0x0][0x38c] ;  /* 0x00007180ff0577ac */ /* 0x000ee20008000800 */
[----:B------:R-:W-:Y:S01]  /*3490*/  LOP3.LUT R2, R2, 0xffff, RZ, 0xc0, !PT ;  /* 0x0000ffff02027812 */ /* 0x000fe200078ec0ff */
[----:B------:R-:W-:Y:S01]  /*34a0*/  IMAD.MOV.U32 R11, RZ, RZ, 0x1 ;  /* 0x00000001ff0b7424 */ /* 0x000fe200078e00ff */
[----:B------:R-:W-:Y:S01]  /*34b0*/  CS2R R8, SRZ ;  /* 0x0000000000087805 */ /* 0x000fe2000001ff00 */
[----:B------:R-:W4:Y:S01]  /*34c0*/  LDCU UR7, c[0x0][0x38c] ;  /* 0x00007180ff0777ac */ /* 0x000f220008000800 */
[----:B------:R-:W-:Y:S01]  /*34d0*/  R2UR UR27, R2 ;  /* 0x00000000021b72ca */ /* 0x000fe200000e0000 */
[----:B------:R-:W-:Y:S01]  /*34e0*/  IMAD.MOV.U32 R10, RZ, RZ, RZ ;  /* 0x000000ffff0a7224 */ /* 0x000fe200078e00ff */
[----:B------:R-:W-:Y:S01]  /*34f0*/  UMOV UR31, URZ ;  /* 0x000000ff001f7c82 */ /* 0x000fe20008000000 */
[----:B------:R-:W-:Y:S01]  /*3500*/  UMOV UR22, URZ ;  /* 0x000000ff00167c82 */ /* 0x000fe20008000000 */
[----:B--2---:R-:W-:Y:S01]  /*3510*/  ULEA UR26, UR4, UR26, 0x18 ;  /* 0x0000001a041a7291 */ /* 0x004fe2000f8ec0ff */
[----:B------:R-:W-:Y:S01]  /*3520*/  UMOV UR38, 0x0 ;  /* 0x0000000000267882 */ /* 0x000fe20000000000 */
[----:B------:R-:W-:-:S02]  /*3530*/  UMOV UR39, 0x8100010 ;  /* 0x0810001000277882 */ /* 0x000fc40000000000 */
[----:B------:R-:W-:Y:S02]  /*3540*/  UIADD3 UR4, UPT, UPT, UR26, 0x4400, URZ ;  /* 0x000044001a047890 */ /* 0x000fe4000fffe0ff */
[----:B------:R-:W-:Y:S02]  /*3550*/  UIADD3 UR6, UPT, UPT, UR26, 0x24400, URZ ;  /* 0x000244001a067890 */ /* 0x000fe4000fffe0ff */
[----:B---3--:R-:W-:Y:S01]  /*3560*/  UIADD3 UR5, UPT, UPT, UR5, 0x7f, URZ ;  /* 0x0000007f05057890 */ /* 0x008fe2000fffe0ff */
[----:B-1----:R-:W1:Y:S01]  /*3570*/  LDS R0, [UR26+0x150] ;  /* 0x0001501aff007984 */ /* 0x002e620008000800 */
[----:B------:R-:W-:Y:S01]  /*3580*/  UMOV UR36, 0x0 ;  /* 0x0000000000247882 */ /* 0x000fe20000000000 */
[----:B------:R-:W-:Y:S01]  /*3590*/  UMOV UR37, 0x8100010 ;  /* 0x0810001000257882 */ /* 0x000fe20000000000 */
[----:B------:R-:W-:Y:S02]  /*35a0*/  USHF.R.S32.HI UR40, URZ, 0x1f, UR5 ;  /* 0x0000001fff287899 */ /* 0x000fe40008011405 */
[----:B----4-:R-:W-:-:S02]  /*35b0*/  UISETP.GE.AND UP4, UPT, UR7, 0x1, UPT ;  /* 0x000000010700788c */ /* 0x010fc4000bf86270 */
[----:B------:R-:W-:Y:S02]  /*35c0*/  ULEA.HI UR40, UR40, UR5, URZ, 0x7 ;  /* 0x0000000528287291 */ /* 0x000fe4000f8f38ff */
[----:B------:R-:W-:Y:S02]  /*35d0*/  USHF.R.U32.HI UR5, URZ, 0x4, UR4 ;  /* 0x00000004ff057899 */ /* 0x000fe40008011604 */
[----:B------:R-:W-:Y:S02]  /*35e0*/  USHF.R.S32.HI UR40, URZ, 0x7, UR40 ;  /* 0x00000007ff287899 */ /* 0x000fe40008011428 */
[----:B------:R-:W-:Y:S02]  /*35f0*/  USHF.R.U32.HI UR4, URZ, 0x4, UR6 ;  /* 0x00000004ff047899 */ /* 0x000fe40008011606 */
[----:B------:R-:W-:Y:S02]  /*3600*/  UISETP.LT.AND UP0, UPT, UR40, 0x1, UPT ;  /* 0x000000012800788c */ /* 0x000fe4000bf01270 */
[----:B------:R-:W-:-:S02]  /*3610*/  ULOP3.LUT UR5, UR5, 0x3fff, URZ, 0xc0, !UPT ;  /* 0x00003fff05057892 */ /* 0x000fc4000f8ec0ff */
[----:B------:R-:W-:Y:S02]  /*3620*/  ULOP3.LUT UR4, UR4, 0x3fff, URZ, 0xc0, !UPT ;  /* 0x00003fff04047892 */ /* 0x000fe4000f8ec0ff */
[----:B------:R-:W-:Y:S02]  /*3630*/  USEL UR41, UR40, 0x1, !UP0 ;  /* 0x0000000128297887 */ /* 0x000fe4000c000000 */
[----:B------:R-:W-:Y:S02]  /*3640*/  ULOP3.LUT UR28, UR5, 0x10000, URZ, 0xfc, !UPT ;  /* 0x00010000051c7892 */ /* 0x000fe4000f8efcff */
[----:B------:R-:W-:Y:S02]  /*3650*/  ULOP3.LUT UR29, UR4, 0x10000, URZ, 0xfc, !UPT ;  /* 0x00010000041d7892 */ /* 0x000fe4000f8efcff */
[----:B------:R-:W-:Y:S01]  /*3660*/  UIADD3 UR41, UPT, UPT, -UR41, URZ, URZ ;  /* 0x000000ff29297290 */ /* 0x000fe2000fffe1ff */
[----:B------:R-:W-:Y:S01]  /*3670*/  UMOV UR34, 0x0 ;  /* 0x0000000000227882 */ /* 0x000fe20000000000 */
[----:B------:R-:W-:Y:S01]  /*3680*/  UMOV UR35, 0x8100010 ;  /* 0x0810001000237882 */ /* 0x000fe20000000000 */
[----:B------:R-:W-:Y:S01]  /*3690*/  UMOV UR32, 0x0 ;  /* 0x0000000000207882 */ /* 0x000fe20000000000 */
[----:B------:R-:W-:Y:S01]  /*36a0*/  UMOV UR33, 0x8100010 ;  /* 0x0810001000217882 */ /* 0x000fe20000000000 */
[----:B-1----:R-:W-:-:S15]  /*36b0*/  R2UR UR42, R0 ;  /* 0x00000000002a72ca */ /* 0x002fde00000e0000 */
.L_x_71:
[----:B------:R-:W-:Y:S02]  /*36c0*/  LEA R0, R10, UR26, 0x3 ;  /* 0x0000001a0a007c11 */ /* 0x000fe4000f8e18ff */
[----:B------:R-:W-:Y:S02]  /*36d0*/  SHF.L.U32 R2, R9, 0x1f, RZ ;  /* 0x0000001f09027819 */ /* 0x000fe400000006ff */
[----:B------:R-:W-:Y:S01]  /*36e0*/  PLOP3.LUT P0, PT, PT, PT, UP4, 0x80, 0x8 ;  /* 0x000000000008781c */ /* 0x000fe20003f0f048 */
[----:B------:R-:W-:Y:S01]  /*36f0*/  VIADD R3, R0, 0xb0 ;  /* 0x000000b000037836 */ /* 0x000fe20000000000 */
[----:B-1----:R-:W1:Y:S02]  /*3700*/  SYNCS.PHASECHK.TRANS64.TRYWAIT P1, [R0+URZ+0xa0], R2 ;  /* 0x0000a002000075a7 */ /* 0x002e6400080211ff */
[----:B-1-3--:R-:W-:Y:S09]  /*3710*/  @!P1 BRA `(.L_x_65) ;  /* 0x0000004000709947 */ /* 0x00aff20003800000 */
.L_x_130:
[----:B------:R-:W-:Y:S01]  /*3720*/  LEA R4, R10, UR26, 0x4 ;  /* 0x0000001a0a047c11 */ /* 0x000fe2000f8e20ff */
[----:B------:R-:W-:Y:S01]  /*3730*/  @UP4 ULEA UR4, UR22, UR26, 0x3 ;  /* 0x0000001a16044291 */ /* 0x000fe2000f8e18ff */
[----:B------:R-:W-:Y:S01]  /*3740*/  PLOP3.LUT P2, PT, PT, PT, PT, 0x80, 0x8 ;  /* 0x000000000008781c */ /* 0x000fe20003f4f070 */
[----:B------:R-:W-:Y:S01]  /*3750*/  ULEA UR30, UR31, UR26, 0x3 ;  /* 0x0000001a1f1e7291 */ /* 0x000fe2000f8e18ff */
[----:B------:R-:W-:Y:S01]  /*3760*/  PRMT R3, RZ, 0x654, R3 ;  /* 0x00000654ff037816 */ /* 0x000fe20000000003 */
[----:B------:R-:W-:Y:S01]  /*3770*/  ULEA UR11, UR31, UR42, 0x6 ;  /* 0x0000002a1f0b7291 */ /* 0x000fe2000f8e30ff */
[----:B------:R-:W2:Y:S01]  /*3780*/  LDS.128 R4, [R4+0x130] ;  /* 0x0001300004047984 */ /* 0x000ea20000000c00 */
[----:B-1----:R-:W-:Y:S02]  /*3790*/  @P0 SHF.L.U32 R2, R8, 0x1f, RZ ;  /* 0x0000001f08020819 */ /* 0x002fe400000006ff */
[----:B------:R-:W-:Y:S01]  /*37a0*/  SHF.L.U32 R0, R11, 0x1f, RZ ;  /* 0x0000001f0b007819 */ /* 0x000fe200000006ff */
[----:B------:R-:W-:Y:S01]  /*37b0*/  @!PT LDS RZ, [RZ] ;  /* 0x00000000fffff984 */ /* 0x000fe20000000800 */
[----:B------:R-:W-:Y:S01]  /*37c0*/  @!PT LDS RZ, [RZ] ;  /* 0x00000000fffff984 */ /* 0x000fe20000000800 */
[----:B------:R-:W-:Y:S01]  /*37d0*/  @!PT LDS RZ, [RZ] ;  /* 0x00000000fffff984 */ /* 0x000fe20000000800 */
[----:B------:R-:W-:Y:S01]  /*37e0*/  @!PT LDS RZ, [RZ] ;  /* 0x00000000fffff984 */ /* 0x000fe20000000800 */
[----:B------:R1:W-:Y:S06]  /*37f0*/  MEMBAR.ALL.CTA ;  /* 0x0000000000007992 */ /* 0x0003ec0000008000 */
[----:B-1----:R-:W1:Y:S02]  /*3800*/  FENCE.VIEW.ASYNC.S ;  /* 0x00000000000073c6 */ /* 0x002e640000000000 */
[----:B-1----:R1:W-:Y:S01]  /*3810*/  SYNCS.ARRIVE.TRANS64.RED.A1T0 RZ, [R3+URZ], RZ ;  /* 0x000000ff03ff79a7 */ /* 0x0023e200081004ff */
[----:B------:R1:W3:Y:S01]  /*3820*/  @P0 SYNCS.PHASECHK.TRANS64.TRYWAIT P2, [UR4], R2 ;  /* 0x00000002ff0005a7 */ /* 0x0002e20008041104 */
[----:B--2---:R-:W-:Y:S01]  /*3830*/  LOP3.LUT P1, RZ, R6, 0x1, RZ, 0xc0, !PT ;  /* 0x0000000106ff7812 */ /* 0x004fe2000782c0ff */
[----:B------:R-:W2:Y:S02]  /*3840*/  SYNCS.PHASECHK.TRANS64.TRYWAIT P0, [UR30+0xe0], R0 ;  /* 0x0000e000ff0075a7 */ /* 0x000ea4000800111e */
[----:B-123--:R-:W-:Y:S10]  /*3850*/  @!P0 BRA `(.L_x_66) ;  /* 0x0000004000348947 */ /* 0x00eff40003800000 */
.L_x_132:
[----:B------:R-:W-:Y:S01]  /*3860*/  IADD3 R10, PT, PT, R10, 0x1, RZ ;  /* 0x000000010a0a7810 */ /* 0x000fe20007ffe0ff */
[----:B------:R-:W-:Y:S06]  /*3870*/  BRA.U !UP4, `(.L_x_67) ;  /* 0x000000010cc07547 */ /* 0x000fec000b800000 */
[----:B------:R-:W-:Y:S01]  /*3880*/  UPLOP3.LUT UP2, UPT, UPT, UPT, UPT, 0x40, 0x4 ;  /* 0x000000000004789c */ /* 0x000fe20003f4e870 */
[----:B------:R-:W-:Y:S01]  /*3890*/  UMOV UR24, UR41 ;  /* 0x0000002900187c82 */ /* 0x000fe20008000000 */
[----:B------:R-:W-:Y:S01]  /*38a0*/  UMOV UR23, UR40 ;  /* 0x0000002800177c82 */ /* 0x000fe20008000000 */
[----:B------:R-:W-:-:S08]  /*38b0*/  UMOV UR10, UR22 ;  /* 0x00000016000a7c82 */ /* 0x000fd00008000000 */
.L_x_70:
[----:B------:R-:W-:Y:S02]  /*38c0*/  UIADD3 UR24, UPT, UPT, UR24, 0x1, URZ ;  /* 0x0000000118187890 */ /* 0x000fe4000fffe0ff */
[----:B--2---:R-:W-:Y:S02]  /*38d0*/  ULEA UR5, UR10, UR26, 0x3 ;  /* 0x0000001a0a057291 */ /* 0x004fe4000f8e18ff */
[----:B------:R-:W-:Y:S01]  /*38e0*/  UISETP.NE.AND UP3, UPT, UR24, URZ, UPT ;  /* 0x000000ff1800728c */ /* 0x000fe2000bf65270 */
[----:B---3--:R-:W-:Y:S10]  /*38f0*/  @P2 BRA `(.L_x_68) ;  /* 0x00000000000c2947 */ /* 0x008ff40003800000 */
[----:B-1----:R-:W-:Y:S04]  /*3900*/  SHF.L.U32 R2, R8, 0x1f, RZ ;  /* 0x0000001f08027819 */ /* 0x002fe800000006ff */
[----:B------:R-:W1:Y:S02]  /*3910*/  SYNCS.PHASECHK.TRANS64.TRYWAIT P0, [UR5], R2 ;  /* 0x00000002ff0075a7 */ /* 0x000e640008001105 */
[----:B-1----:R-:W-:Y:S05]  /*3920*/  @!P0 BRA `(.L_x_69) ;  /* 0x0000004000188947 */ /* 0x002fea0003800000 */
.L_x_68:
[----:B------:R-:W-:Y:S01]  /*3930*/  UISETP.NE.AND UP0, UPT, UR23, 0x1, UPT ;  /* 0x000000011700788c */ /* 0x000fe2000bf05270 */
[----:B------:R-:W-:Y:S01]  /*3940*/  PLOP3.LUT P2, PT, PT, PT, PT, 0x80, 0x8 ;  /* 0x000000000008781c */ /* 0x000fe20003f4f070 */
[----:B------:R-:W-:Y:S02]  /*3950*/  UIADD3 UR4, UPT, UPT, UR10, 0x1, URZ ;  /* 0x000000010a047890 */ /* 0x000fe4000fffe0ff */
[----:B------:R-:W-:Y:S02]  /*3960*/  UIADD3 UR25, UPT, UPT, UR5, 0x40, URZ ;  /* 0x0000004005197890 */ /* 0x000fe4000fffe0ff */
[----:B------:R-:W-:Y:S01]  /*3970*/  UISETP.NE.AND UP1, UPT, UR4, 0x8, UPT ;  /* 0x000000080400788c */ /* 0x000fe2000bf25270 */
[----:B------:R-:W-:Y:S01]  /*3980*/  PLOP3.LUT P0, PT, PT, PT, UP0, 0x80, 0x8 ;  /* 0x000000000008781c */ /* 0x000fe20003f0f008 */
[----:B------:R-:W-:Y:S02]  /*3990*/  UIADD3 UR23, UPT, UPT, UR23, -0x1, URZ ;  /* 0xffffffff17177890 */ /* 0x000fe4000fffe0ff */
[----:B------:R-:W-:Y:S02]  /*39a0*/  USEL UR6, URZ, 0x1, UP1 ;  /* 0x00000001ff067887 */ /* 0x000fe40008800000 */
[----:B------:R-:W-:Y:S01]  /*39b0*/  USEL UR22, UR4, URZ, UP1 ;  /* 0x000000ff04167287 */ /* 0x000fe20008800000 */
[----:B------:R-:W-:Y:S01]  /*39c0*/  UMOV UR7, 0x40004040 ;  /* 0x4000404000077882 */ /* 0x000fe20000000000 */
[----:B------:R-:W-:Y:S02]  /*39d0*/  UMOV UR5, 0x40004040 ;  /* 0x4000404000057882 */ /* 0x000fe40000000000 */
[----:B------:R-:W-:Y:S01]  /*39e0*/  @UP0 ULEA UR4, UR22, UR26, 0x3 ;  /* 0x0000001a16040291 */ /* 0x000fe2000f8e18ff */
[----:B------:R-:W-:Y:S01]  /*39f0*/  LOP3.LUT R8, R8, UR6, RZ, 0x3c, !PT ;  /* 0x0000000608087c12 */ /* 0x000fe2000f8e3cff */
[----:B------:R-:W-:Y:S01]  /*3a00*/  ULEA UR6, UR10, UR29, 0x9 ;  /* 0x0000001d0a067291 */ /* 0x000fe2000f8e48ff */
[----:B------:R-:W-:Y:S02]  /*3a10*/  UMOV UR21, 0x40004040 ;  /* 0x4000404000157882 */ /* 0x000fe40000000000 */
[----:B-1----:R-:W-:Y:S01]  /*3a20*/  @P0 SHF.L.U32 R0, R8, 0x1f, RZ ;  /* 0x0000001f08000819 */ /* 0x002fe200000006ff */
[----:B------:R-:W-:Y:S02]  /*3a30*/  UIADD3 UR20, UPT, UPT, UR6, 0x2, URZ ;  /* 0x0000000206147890 */ /* 0x000fe4000fffe0ff */
[----:B------:R-:W-:Y:S01]  /*3a40*/  UIADD3 UR16, UPT, UPT, UR6, 0x4, URZ ;  /* 0x0000000406107890 */ /* 0x000fe2000fffe0ff */
[----:B------:R2:W3:Y:S01]  /*3a50*/  @P0 SYNCS.PHASECHK.TRANS64.TRYWAIT P2, [UR4], R0 ;  /* 0x00000000ff0005a7 */ /* 0x0004e20008041104 */
[----:B------:R-:W-:Y:S02]  /*3a60*/  ULEA UR4, UR10, UR28, 0xa ;  /* 0x0000001c0a047291 */ /* 0x000fe4000f8e50ff */
[----:B------:R-:W-:Y:S02]  /*3a70*/  UIADD3 UR12, UPT, UPT, UR6, 0x6, URZ ;  /* 0x00000006060c7890 */ /* 0x000fe4000fffe0ff */
[----:B------:R-:W-:Y:S02]  /*3a80*/  UIADD3 UR18, UPT, UPT, UR4, 0x2, URZ ;  /* 0x0000000204127890 */ /* 0x000fe4000fffe0ff */
[----:B------:R-:W-:Y:S02]  /*3a90*/  UIADD3 UR14, UPT, UPT, UR4, 0x4, URZ ;  /* 0x00000004040e7890 */ /* 0x000fe4000fffe0ff */
[----:B------:R-:W-:Y:S01]  /*3aa0*/  UIADD3 UR8, UPT, UPT, UR4, 0x6, URZ ;  /* 0x0000000604087890 */ /* 0x000fe2000fffe0ff */
[----:B------:R2:W-:Y:S01]  /*3ab0*/  UTCQMMA gdesc[UR4], gdesc[UR6], tmem[UR11], tmem[UR38], idesc[UR39], UP2 ;  /* 0x00ff2606040075ea */ /* 0x0005e2000900030b */
[----:B------:R-:W-:Y:S01]  /*3ac0*/  UPLOP3.LUT UP2, UPT, UPT, UPT, UPT, 0x80, 0x8 ;  /* 0x000000000008789c */ /* 0x000fe20003f4f070 */
[----:B------:R-:W-:Y:S01]  /*3ad0*/  UMOV UR19, 0x40004040 ;  /* 0x4000404000137882 */ /* 0x000fe20000000000 */
[----:B------:R-:W-:Y:S01]  /*3ae0*/  UMOV UR17, 0x40004040 ;  /* 0x4000404000117882 */ /* 0x000fe20000000000 */
[----:B------:R2:W-:Y:S01]  /*3af0*/  UTCQMMA gdesc[UR18], gdesc[UR20], tmem[UR11], tmem[UR36], idesc[UR37], UPT ;  /* 0x00ff2414120075ea */ /* 0x0005e2000b80030b */
[----:B------:R-:W-:Y:S01]  /*3b00*/  UMOV UR15, 0x40004040 ;  /* 0x40004040000f7882 */ /* 0x000fe20000000000 */
[----:B------:R-:W-:Y:S01]  /*3b10*/  UMOV UR13, 0x40004040 ;  /* 0x40004040000d7882 */ /* 0x000fe20000000000 */
[----:B------:R-:W-:Y:S01]  /*3b20*/  UMOV UR9, 0x40004040 ;  /* 0x4000404000097882 */ /* 0x000fe20000000000 */
[----:B------:R2:W-:Y:S01]  /*3b30*/  UTCQMMA gdesc[UR14], gdesc[UR16], tmem[UR11], tmem[UR34], idesc[UR35], UPT ;  /* 0x00ff22100e0075ea */ /* 0x0005e2000b80030b */
[----:B------:R2:W-:Y:S01]  /*3b40*/  UTCQMMA gdesc[UR8], gdesc[UR12], tmem[UR11], tmem[UR32], idesc[UR33], UPT ;  /* 0x00ff200c080075ea */ /* 0x0005e2000b80030b */
[----:B------:R2:W-:Y:S01]  /*3b50*/  UTCBAR.MULTICAST [UR25], URZ, UR27 ;  /* 0x000000ff190073e9 */ /* 0x0005e2000800081b */
[----:B------:R-:W-:Y:S01]  /*3b60*/  UMOV UR10, UR22 ;  /* 0x00000016000a7c82 */ /* 0x000fe20008000000 */
[----:B------:R-:W-:Y:S05]  /*3b70*/  BRA.U UP3, `(.L_x_70) ;  /* 0xfffffffd03507547 */ /* 0x000fea000b83ffff */
.L_x_67:
[----:B--2---:R-:W-:Y:S01]  /*3b80*/  UIADD3 UR4, UPT, UPT, UR31, 0x1, URZ ;  /* 0x000000011f047890 */ /* 0x004fe2000fffe0ff */
[C---:B------:R-:W-:Y:S01]  /*3b90*/  ISETP.NE.AND P0, PT, R10.reuse, 0x2, PT ;  /* 0x000000020a00780c */ /* 0x040fe20003f05270 */
[----:B------:R-:W-:Y:S02]  /*3ba0*/  UIADD3 UR5, UPT, UPT, UR30, 0xc0, URZ ;  /* 0x000000c01e057890 */ /* 0x000fe4000fffe0ff */
[----:B------:R-:W-:Y:S01]  /*3bb0*/  UISETP.NE.AND UP0, UPT, UR4, 0x4, UPT ;  /* 0x000000040400788c */ /* 0x000fe2000bf05270 */
[----:B-1----:R-:W-:Y:S02]  /*3bc0*/  SEL R0, RZ, 0x1, P0 ;  /* 0x00000001ff007807 */ /* 0x002fe40000000000 */
[----:B------:R-:W-:Y:S01]  /*3bd0*/  SEL R10, R10, RZ, P0 ;  /* 0x000000ff0a0a7207 */ /* 0x000fe20000000000 */
[----:B------:R-:W-:Y:S01]  /*3be0*/  USEL UR6, URZ, 0x1, UP0 ;  /* 0x00000001ff067887 */ /* 0x000fe20008000000 */
[----:B------:R-:W-:Y:S01]  /*3bf0*/  LOP3.LUT R9, R9, R0, RZ, 0x3c, !PT ;  /* 0x0000000009097212 */ /* 0x000fe200078e3cff */
[----:B------:R-:W-:Y:S01]  /*3c00*/  USEL UR31, UR4, URZ, UP0 ;  /* 0x000000ff041f7287 */ /* 0x000fe20008000000 */
[----:B------:R1:W-:Y:S03]  /*3c10*/  UTCBAR [UR5], URZ ;  /* 0x000000ff050073e9 */ /* 0x0003e600080000ff */
[----:B------:R-:W-:Y:S01]  /*3c20*/  LOP3.LUT R11, R11, UR6, RZ, 0x3c, !PT ;  /* 0x000000060b0b7c12 */ /* 0x000fe2000f8e3cff */
[----:B------:R-:W-:Y:S07]  /*3c30*/  @P1 BRA `(.L_x_71) ;  /* 0xfffffff800a01947 */ /* 0x000fee000383ffff */
[----:B------:R-:W2:Y:S01]  /*3c40*/  S2UR UR8, SR_CgaCtaId ;  /* 0x00000000000879c3 */ /* 0x000ea20000008800 */
[----:B------:R-:W-:Y:S01]  /*3c50*/  ELECT P0, URZ, PT ;  /* 0x0000000000ff782f */ /* 0x000fe20003800000 */
[----:B------:R-:W-:Y:S01]  /*3c60*/  IMAD.MOV.U32 R0, RZ, RZ, 0x1 ;  /* 0x00000001ff007424 */ /* 0x000fe200078e00ff */
[----:B------:R-:W-:Y:S01]  /*3c70*/  UIADD3 UR26, UPT, UPT, UR26, 0xe0, URZ ;  /* 0x000000e01a1a7890 */ /* 0x000fe2000fffe0ff */
[----:B------:R-:W-:Y:S01]  /*3c80*/  SHF.L.U32 R2, R11, 0x1f, RZ ;  /* 0x0000001f0b027819 */ /* 0x000fe200000006ff */
[----:B------:R-:W-:-:S03]  /*3c90*/  UMOV UR4, 0x40 ;  /* 0x0000004000047882 */ /* 0x000fc60000000000 */
[----:B------:R-:W-:Y:S01]  /*3ca0*/  UVIRTCOUNT.DEALLOC.SMPOOL 0x80 ;  /* 0x000000800000784c */ /* 0x000fe20000000000 */
[----:B--2---:R-:W-:Y:S02]  /*3cb0*/  ULEA UR8, UR8, UR4, 0x18 ;  /* 0x0000000408087291 */ /* 0x004fe4000f8ec0ff */
[----:B------:R-:W-:-:S07]  /*3cc0*/  ULEA UR4, UR31, UR26, 0x3 ;  /* 0x0000001a1f047291 */ /* 0x000fce000f8e18ff */
[----:B------:R2:W-:Y:S02]  /*3cd0*/  @P0 STS.U8 [UR8+0x1c], R0 ;  /* 0x00001c00ff000988 */ /* 0x0005e40008000008 */
[----:B------:R-:W4:Y:S02]  /*3ce0*/  SYNCS.PHASECHK.TRANS64.TRYWAIT P0, [UR4], R2 ;  /* 0x00000002ff0075a7 */ /* 0x000f240008001104 */
[----:B--2-4-:R-:W-:Y:S05]  /*3cf0*/  @!P0 BRA `(.L_x_72) ;  /* 0x0000003c003c8947 */ /* 0x014fea0003800000 */
.L_x_135:
[----:B------:R-:W-:-:S04]  /*3d00*/  UIADD3 UR4, UPT, UPT, UR31, 0x1, URZ ;  /* 0x000000011f047890 */ /* 0x000fc8000fffe0ff */
[----:B------:R-:W-:-:S04]  /*3d10*/  UISETP.NE.AND UP0, UPT, UR4, 0x4, UPT ;  /* 0x000000040400788c */ /* 0x000fc8000bf05270 */
[----:B------:R-:W-:Y:S02]  /*3d20*/  USEL UR6, URZ, 0x1, UP0 ;  /* 0x00000001ff067887 */ /* 0x000fe40008000000 */
[----:B------:R-:W-:-:S04]  /*3d30*/  USEL UR4, UR4, URZ, UP0 ;  /* 0x000000ff04047287 */ /* 0x000fc80008000000 */
[----:B-1----:R-:W-:Y:S01]  /*3d40*/  ULEA UR5, UR4, UR26, 0x3 ;  /* 0x0000001a04057291 */ /* 0x002fe2000f8e18ff */
[----:B--2---:R-:W-:-:S04]  /*3d50*/  LOP3.LUT R2, R11, UR6, RZ, 0x3c, !PT ;  /* 0x000000060b027c12 */ /* 0x004fc8000f8e3cff */
[----:B------:R-:W-:-:S04]  /*3d60*/  SHF.L.U32 R3, R2, 0x1f, RZ ;  /* 0x0000001f02037819 */ /* 0x000fc800000006ff */
[----:B------:R-:W1:Y:S02]  /*3d70*/  SYNCS.PHASECHK.TRANS64.TRYWAIT P0, [UR5], R3 ;  /* 0x00000003ff0075a7 */ /* 0x000e640008001105 */
[----:B-1----:R-:W-:Y:S05]  /*3d80*/  @!P0 BRA `(.L_x_73) ;  /* 0x0000003c00308947 */ /* 0x002fea0003800000 */
.L_x_137:
        /* <DEDUP_REMOVED lines=9> */
.L_x_139:
[----:B------:R-:W-:-:S04]  /*3e20*/  UIADD3 UR4, UPT, UPT, UR4, 0x1, URZ ;  /* 0x0000000104047890 */ /* 0x000fc8000fffe0ff */
[----:B------:R-:W-:-:S04]  /*3e30*/  UISETP.NE.AND UP0, UPT, UR4, 0x4, UPT ;  /* 0x000000040400788c */ /* 0x000fc8000bf05270 */
[----:B------:R-:W-:Y:S02]  /*3e40*/  USEL UR5, URZ, 0x1, UP0 ;  /* 0x00000001ff057887 */ /* 0x000fe40008000000 */
[----:B------:R-:W-:-:S04]  /*3e50*/  USEL UR4, UR4, URZ, UP0 ;  /* 0x000000ff04047287 */ /* 0x000fc80008000000 */
[----:B------:R-:W-:Y:S01]  /*3e60*/  ULEA UR4, UR4, UR26, 0x3 ;  /* 0x0000001a04047291 */ /* 0x000fe2000f8e18ff */
[----:B------:R-:W-:-:S04]  /*3e70*/  LOP3.LUT R2, R2, UR5, RZ, 0x3c, !PT ;  /* 0x0000000502027c12 */ /* 0x000fc8000f8e3cff */
[----:B------:R-:W-:-:S04]  /*3e80*/  SHF.L.U32 R2, R2, 0x1f, RZ ;  /* 0x0000001f02027819 */ /* 0x000fc800000006ff */
[----:B------:R-:W2:Y:S02]  /*3e90*/  SYNCS.PHASECHK.TRANS64.TRYWAIT P0, [UR4], R2 ;  /* 0x00000002ff0075a7 */ /* 0x000ea40008001104 */
[----:B--2---:R-:W-:Y:S05]  /*3ea0*/  @!P0 BRA `(.L_x_75) ;  /* 0x0000003c00188947 */ /* 0x004fea0003800000 */
.L_x_141:
[----:B------:R-:W-:Y:S01]  /*3eb0*/  NOP ;  /* 0x0000000000007918 */ /* 0x000fe20000000000 */
[----:B-1----:R-:W1:Y:S01]  /*3ec0*/  LDS R0, [UR8+0x14] ;  /* 0x00001408ff007984 */ /* 0x002e620008000800 */
[----:B------:R-:W-:Y:S01]  /*3ed0*/  ULOP3.LUT UR4, UR42, 0xffff, URZ, 0xc0, !UPT ;  /* 0x0000ffff2a047892 */ /* 0x000fe2000f8ec0ff */
[----:B------:R-:W-:Y:S01]  /*3ee0*/  UMOV UR5, 0xffff ;  /* 0x0000ffff00057882 */ /* 0x000fe20000000000 */
[----:B------:R-:W-:Y:S02]  /*3ef0*/  UMOV UR6, 0x1 ;  /* 0x0000000100067882 */ /* 0x000fe40000000000 */
[----:B------:R-:W-:-:S04]  /*3f00*/  USHF.R.U32.HI UR4, URZ, 0x5, UR4 ;  /* 0x00000005ff047899 */ /* 0x000fc80008011604 */
[----:B------:R-:W-:Y:S02]  /*3f10*/  USHF.L.U32 UR5, UR5, UR4, URZ ;  /* 0x0000000405057299 */ /* 0x000fe400080006ff */
[----:B------:R-:W-:-:S04]  /*3f20*/  USHF.L.U32 UR4, UR6, UR4, URZ ;  /* 0x0000000406047299 */ /* 0x000fc800080006ff */
[----:B-1----:R-:W-:-:S04]  /*3f30*/  LOP3.LUT R0, R0, UR5, RZ, 0xc0, !PT ;  /* 0x0000000500007c12 */ /* 0x002fc8000f8ec0ff */
[----:B------:R-:W-:-:S13]  /*3f40*/  ISETP.NE.AND P0, PT, R0, UR5, PT ;  /* 0x0000000500007c0c */ /* 0x000fda000bf05270 */
[----:B------:R-:W-:Y:S05]  /*3f50*/  @P0 BRA `(.L_x_76) ;  /* 0x0000000000580947 */ /* 0x000fea0003800000 */
[----:B------:R-:W1:Y:S02]  /*3f60*/  LDS R0, [UR8+0x18] ;  /* 0x00001808ff007984 */ /* 0x000e640008000800 */
[----:B-1----:R-:W-:-:S04]  /*3f70*/  LOP3.LUT R0, R0, UR4, RZ, 0xc0, !PT ;  /* 0x0000000400007c12 */ /* 0x002fc8000f8ec0ff */
[----:B------:R-:W-:-:S13]  /*3f80*/  ISETP.NE.AND P0, PT, R0, UR4, PT ;  /* 0x0000000400007c0c */ /* 0x000fda000bf05270 */
[----:B------:R-:W-:Y:S05]  /*3f90*/  @P0 BRA `(.L_x_77) ;  /* 0x00000000003c0947 */ /* 0x000fea0003800000 */
[----:B------:R-:W1:Y:S01]  /*3fa0*/  S2R R2, SR_LANEID ;  /* 0x0000000000027919 */ /* 0x000e620000000000 */
[----:B------:R-:W-:-:S06]  /*3fb0*/  ULOP3.LUT UR5, URZ, UR5, URZ, 0x33, !UPT ;  /* 0x00000005ff057292 */ /* 0x000fcc000f8e33ff */
[----:B------:R-:W-:-:S04]  /*3fc0*/  IMAD.U32 R0, RZ, RZ, UR5 ;  /* 0x00000005ff007e24 */ /* 0x000fc8000f8e00ff */
[----:B------:R2:W4:Y:S02]  /*3fd0*/  REDUX UR7, R0 ;  /* 0x00000000000773c4 */ /* 0x0005240000000000 */
[----:B------:R1:W-:Y:S01]  /*3fe0*/  UTCATOMSWS.AND URZ, UR5 ;  /* 0x0000000500ff79e3 */ /* 0x0003e20008000000 */
[----:B--2---:R-:W-:Y:S01]  /*3ff0*/  LOP3.LUT R0, RZ, UR4, RZ, 0x33, !PT ;  /* 0x00000004ff007c12 */ /* 0x004fe2000f8e33ff */
[----:B------:R-:W-:Y:S02]  /*4000*/  VOTEU.ANY UR4, UPT, PT ;  /* 0x0000000000047886 */ /* 0x000fe400038e0100 */
[----:B------:R-:W-:Y:S02]  /*4010*/  UFLO.U32 UR4, UR4 ;  /* 0x00000004000472bd */ /* 0x000fe400080e0000 */
[----:B------:R-:W2:Y:S04]  /*4020*/  REDUX UR6, R0 ;  /* 0x00000000000673c4 */ /* 0x000ea80000000000 */
[----:B-1----:R-:W-:-:S02]  /*4030*/  ISETP.EQ.U32.AND P0, PT, R2, UR4, PT ;  /* 0x0000000402007c0c */ /* 0x002fc4000bf02070 */
[----:B----4-:R-:W-:-:S11]  /*4040*/  MOV R2, UR7 ;  /* 0x0000000700027c02 */ /* 0x010fd60008000f00 */
[----:B------:R1:W-:Y:S01]  /*4050*/  @P0 ATOMS.AND RZ, [UR8+0x14], R2 ;  /* 0x00001402ffff098c */ /* 0x0003e2000a800008 */
[----:B--2---:R-:W-:-:S05]  /*4060*/  IMAD.U32 R0, RZ, RZ, UR6 ;  /* 0x00000006ff007e24 */ /* 0x004fca000f8e00ff */
[----:B------:R1:W-:Y:S01]  /*4070*/  @P0 ATOMS.AND RZ, [UR8+0x18], R0 ;  /* 0x00001800ffff098c */ /* 0x0003e2000a800008 */
[----:B------:R-:W-:Y:S05]  /*4080*/  BRA `(.L_x_78) ;  /* 0x0000000000147947 */ /* 0x000fea0003800000 */
.L_x_77:
[----:B------:R-:W-:Y:S02]  /*4090*/  MOV R2, 0x40b0 ;  /* 0x000040b000027802 */ /* 0x000fe40000000f00 */
[----:B---3-5:R-:W-:Y:S05]  /*40a0*/  CALL.REL.NOINC `($__internal_0_$__cuda_sm10x_tcgen05_guardrail_trap_col_being_dealloced_not_returned_by_alloc) ;  /* 0x0000003c00347944 */ /* 0x028fea0003c00000 */
[----:B------:R-:W-:Y:S05]  /*40b0*/  BRA `(.L_x_78) ;  /* 0x0000000000087947 */ /* 0x000fea0003800000 */
.L_x_76:
[----:B------:R-:W-:Y:S02]  /*40c0*/  MOV R2, 0x40e0 ;  /* 0x000040e000027802 */ /* 0x000fe40000000f00 */
[----:B---3-5:R-:W-:Y:S05]  /*40d0*/  CALL.REL.NOINC `($__internal_2_$__cuda_sm10x_tcgen05_guardrail_trap_unallocated_columns_being_dealloced) ;  /* 0x0000003c00407944 */ /* 0x028fea0003c00000 */
.L_x_78:
[----:B------:R-:W-:Y:S01]  /*40e0*/  NOP ;  /* 0x0000000000007918 */ /* 0x000fe20000000000 */
[----:B------:R-:W-:Y:S05]  /*40f0*/  EXIT ;  /* 0x000000000000794d */ /* 0x000fea0003800000 */
.L_x_60:
[----:B------:R-:W-:-:S09]  /*4100*/  UISETP.NE.OR UP0, UPT, UR22, 0x3, !UP3 ;  /* 0x000000031600788c */ /* 0x000fd2000df05670 */
[----:B------:R-:W-:Y:S05]  /*4110*/  BRA.U UP0, `(.L_x_79) ;  /* 0x0000000d00087547 */ /* 0x000fea000b800000 */
[----:B------:R-:W1:Y:S01]  /*4120*/  LDCU UR26, c[0x0][0x370] ;  /* 0x00006e00ff1a77ac */ /* 0x000e620008000800 */
[----:B------:R-:W2:Y:S01]  /*4130*/  LDC.64 R16, c[0x0][0x348] ;  /* 0x0000d200ff107b82 */ /* 0x000ea20000000a00 */
[----:B------:R-:W-:Y:S02]  /*4140*/  HFMA2 R13, -RZ, RZ, 0, 0 ;  /* 0x00000000ff0d7431 */ /* 0x000fe400000001ff */
[----:B------:R-:W-:Y:S01]  /*4150*/  IMAD.MOV.U32 R15, RZ, RZ, 0x1 ;  /* 0x00000001ff0f7424 */ /* 0x000fe200078e00ff */
[----:B------:R-:W1:Y:S01]  /*4160*/  LDCU.128 UR28, c[0x0][0xb10] ;  /* 0x00016200ff1c77ac */ /* 0x000e620008000c00 */
[----:B------:R-:W-:Y:S01]  /*4170*/  IMAD.MOV.U32 R14, RZ, RZ, RZ ;  /* 0x000000ffff0e7224 */ /* 0x000fe200078e00ff */
[----:B------:R-:W-:Y:S01]  /*4180*/  MOV R12, 0x2000 ;  /* 0x00002000000c7802 */ /* 0x000fe20000000f00 */
[----:B------:R-:W3:Y:S01]  /*4190*/  LDCU UR25, c[0x0][0x374] ;  /* 0x00006e80ff1977ac */ /* 0x000ee20008000800 */
[----:B------:R-:W4:Y:S01]  /*41a0*/  LDC.64 R2, c[0x0][0x888] ;  /* 0x00022200ff027b82 */ /* 0x000f220000000a00 */
[----:B------:R-:W3:Y:S01]  /*41b0*/  LDCU UR16, c[0x0][0xb0c] ;  /* 0x00016180ff1077ac */ /* 0x000ee20008000800 */
[----:B------:R-:W2:Y:S06]  /*41c0*/  LDCU UR35, c[0x0][0xb20] ;  /* 0x00016400ff2377ac */ /* 0x000eac0008000800 */
[----:B------:R-:W4:Y:S01]  /*41d0*/  LDC.64 R4, c[0x0][0x890] ;  /* 0x00022400ff047b82 */ /* 0x000f220000000a00 */
[----:B------:R-:W2:Y:S01]  /*41e0*/  LDCU UR4, c[0x0][0xb30] ;  /* 0x00016600ff0477ac */ /* 0x000ea20008000800 */
[----:B------:R-:W-:Y:S01]  /*41f0*/  UMOV UR17, 0x400 ;  /* 0x0000040000117882 */ /* 0x000fe20000000000 */
[----:B-1----:R-:W-:-:S02]  /*4200*/  UIMAD.WIDE.U32 UR6, UR26, UR28, URZ ;  /* 0x0000001c1a0672a5 */ /* 0x002fc4000f8e00ff */
[----:B---3--:R-:W-:Y:S02]  /*4210*/  UIMAD.WIDE.U32 UR8, UR25, UR31, URZ ;  /* 0x0000001f190872a5 */ /* 0x008fe4000f8e00ff */
[----:B------:R-:W-:Y:S02]  /*4220*/  ULEA UR17, UR61, UR17, 0x18 ;  /* 0x000000113d117291 */ /* 0x000fe4000f8ec0ff */
[----:B------:R-:W-:Y:S02]  /*4230*/  UPLOP3.LUT UP3, UPT, UPT, UPT, UPT, 0x40, 0x4 ;  /* 0x000000000004789c */ /* 0x000fe40003f6e870 */
[----:B------:R-:W-:Y:S01]  /*4240*/  UIADD3 UR27, UPT, UPT, UR17, 0x80, URZ ;  /* 0x00000080111b7890 */ /* 0x000fe2000fffe0ff */
[----:B------:R-:W-:Y:S01]  /*4250*/  UMOV UR6, UR7 ;  /* 0x0000000700067c82 */ /* 0x000fe20008000000 */
[----:B------:R-:W-:Y:S01]  /*4260*/  UMOV UR32, UR9 ;  /* 0x0000000900207c82 */ /* 0x000fe20008000000 */
[----:B------:R-:W-:Y:S02]  /*4270*/  UISETP.GE.AND UP0, UPT, UR40, 0x1, UPT ;  /* 0x000000012800788c */ /* 0x000fe4000bf06270 */
[----:B------:R-:W-:Y:S01]  /*4280*/  UISETP.NE.AND UP4, UPT, UR40, 0x1, UPT ;  /* 0x000000012800788c */ /* 0x000fe2000bf85270 */
[----:B------:R-:W1:Y:S01]  /*4290*/  LDCU.64 UR14, c[0x0][0xb28] ;  /* 0x00016500ff0e77ac */ /* 0x000e620008000a00 */
[----:B------:R-:W-:-:S02]  /*42a0*/  UISETP.NE.AND UP6, UPT, UR16, 0x1, UPT ;  /* 0x000000011000788c */ /* 0x000fc4000bfc5270 */
[----:B------:R-:W-:Y:S02]  /*42b0*/  UISETP.NE.AND UP5, UPT, UR30, 0x1, UPT ;  /* 0x000000011e00788c */ /* 0x000fe4000bfa5270 */
[----:B------:R-:W-:Y:S02]  /*42c0*/  UPRMT UR27, UR61, 0x654, UR27 ;  /* 0x000006543d1b7896 */ /* 0x000fe4000800001b */
[----:B------:R-:W-:Y:S02]  /*42d0*/  USHF.R.U32.HI UR33, URZ, UR29, UR6 ;  /* 0x0000001dff217299 */ /* 0x000fe40008011606 */
[----:B--2---:R-:W-:Y:S02]  /*42e0*/  USHF.R.U32.HI UR32, URZ, UR35, UR32 ;  /* 0x00000023ff207299 */ /* 0x004fe40008011620 */
[----:B------:R-:W-:-:S11]  /*42f0*/  UISETP.NE.AND UP2, UPT, UR4, 0x1, UPT ;  /* 0x000000010400788c */ /* 0x000fd6000bf45270 */
.L_x_87:
[C---:B------:R-:W-:Y:S02]  /*4300*/  LEA R7, R14.reuse, UR17, 0x3 ;  /* 0x000000110e077c11 */ /* 0x040fe4000f8e18ff */
[----:B------:R-:W-:Y:S02]  /*4310*/  SHF.L.U32 R0, R13, 0x1f, RZ ;  /* 0x0000001f0d007819 */ /* 0x000fe400000006ff */
[----:B------:R-:W-:Y:S02]  /*4320*/  LEA R8, R14, UR17, 0x4 ;  /* 0x000000110e087c11 */ /* 0x000fe4000f8e20ff */
[----:B--2---:R-:W2:Y:S02]  /*4330*/  SYNCS.PHASECHK.TRANS64.TRYWAIT P0, [R7+URZ+0xa0], R0 ;  /* 0x0000a000070075a7 */ /* 0x004ea400080011ff */
[----:B--2---:R-:W-:Y:S05]  /*4340*/  @!P0 BRA `(.L_x_80) ;  /* 0x0000003800088947 */ /* 0x004fea0003800000 */
.L_x_142:
[----:B------:R-:W3:Y:S01]  /*4350*/  LDS.128 R8, [R8+0x130] ;  /* 0x0001300008087984 */ /* 0x000ee20000000c00 */
[----:B------:R-:W-:Y:S01]  /*4360*/  UISETP.GE.AND UP0, UPT, UR40, 0x1, UPT ;  /* 0x000000012800788c */ /* 0x000fe2000bf06270 */
[----:B------:R-:W-:Y:S01]  /*4370*/  @!PT LDS RZ, [RZ] ;  /* 0x00000000fffff984 */ /* 0x000fe20000000800 */
[----:B------:R-:W-:Y:S01]  /*4380*/  @!PT LDS RZ, [RZ] ;  /* 0x00000000fffff984 */ /* 0x000fe20000000800 */
[----:B------:R-:W-:Y:S01]  /*4390*/  @!PT LDS RZ, [RZ] ;  /* 0x00000000fffff984 */ /* 0x000fe20000000800 */
[----:B------:R-:W-:Y:S01]  /*43a0*/  @!PT LDS RZ, [RZ] ;  /* 0x00000000fffff984 */ /* 0x000fe20000000800 */
[----:B------:R1:W-:Y:S06]  /*43b0*/  MEMBAR.ALL.CTA ;  /* 0x0000000000007992 */ /* 0x0003ec0000008000 */
[----:B-1----:R-:W1:Y:S01]  /*43c0*/  FENCE.VIEW.ASYNC.S ;  /* 0x00000000000073c6 */ /* 0x002e620000000000 */
[----:B---3--:R-:W-:Y:S11]  /*43d0*/  LOP3.LUT P0, RZ, R10, 0x1, RZ, 0xc0, !PT ;  /* 0x000000010aff7812 */ /* 0x008ff6000780c0ff */
[----:B------:R-:W-:Y:S02]  /*43e0*/  @!UPT UIADD3 URZ, UPT, UPT, URZ, URZ, URZ ;  /* 0x000000fffffff290 */ /* 0x000fe4000fffe0ff */
[----:B-1----:R-:W-:Y:S01]  /*43f0*/  VOTEU.ANY UP1, P0 ;  /* 0x0000000000ff7886 */ /* 0x002fe20000020100 */
[----:B------:R-:W-:Y:S11]  /*4400*/  PLOP3.LUT P0, PT, PT, PT, UP1, 0x80, 0x8 ;  /* 0x000000000008781c */ /* 0x000ff60003f0f018 */
[----:B------:R-:W-:Y:S02]  /*4410*/  @!UPT UIADD3 URZ, UPT, UPT, URZ, URZ, URZ ;  /* 0x000000fffffff290 */ /* 0x000fe4000fffe0ff */
[----:B--2---:R-:W-:Y:S02]  /*4420*/  @P0 SHF.R.U32.HI R0, RZ, 0x10, R9 ;  /* 0x00000010ff000819 */ /* 0x004fe40000011609 */
[----:B------:R-:W-:Y:S02]  /*4430*/  @P0 MOV R6, R8 ;  /* 0x0000000800060202 */ /* 0x000fe40000000f00 */
[----:B------:R-:W-:Y:S01]  /*4440*/  @P0 R2UR UR4, R0 ;  /* 0x00000000000402ca */ /* 0x000fe200000e0000 */
[----:B------:R-:W-:Y:S01]  /*4450*/  VIADD R0, R7, 0xb0 ;  /* 0x000000b007007836 */ /* 0x000fe20000000000 */
[----:B------:R-:W-:Y:S02]  /*4460*/  @P0 LOP3.LUT R8, R9, 0xffff, RZ, 0xc0, !PT ;  /* 0x0000ffff09080812 */ /* 0x000fe400078ec0ff */
[----:B------:R-:W-:Y:S02]  /*4470*/  @P0 R2UR UR6, R6 ;  /* 0x00000000060602ca */ /* 0x000fe400000e0000 */
[----:B------:R-:W-:Y:S02]  /*4480*/  PRMT R0, RZ, 0x654, R0 ;  /* 0x00000654ff007816 */ /* 0x000fe40000000000 */
[----:B------:R-:W-:Y:S02]  /*4490*/  @P0 R2UR UR5, R8 ;  /* 0x00000000080502ca */ /* 0x000fe400000e0000 */
[----:B------:R1:W-:Y:S03]  /*44a0*/  SYNCS.ARRIVE.TRANS64.RED.A1T0 RZ, [R0+URZ], RZ ;  /* 0x000000ff00ff79a7 */ /* 0x0003e600081004ff */
[----:B------:R-:W-:Y:S04]  /*44b0*/  @UP1 UMOV UR24, UR4 ;  /* 0x0000000400181c82 */ /* 0x000fe80008000000 */
[----:B------:R-:W-:Y:S04]  /*44c0*/  @UP1 UMOV UR13, UR6 ;  /* 0x00000006000d1c82 */ /* 0x000fe80008000000 */
[----:B------:R-:W-:Y:S01]  /*44d0*/  @UP1 UMOV UR7, UR5 ;  /* 0x0000000500071c82 */ /* 0x000fe20008000000 */
[----:B------:R-:W-:Y:S05]  /*44e0*/  BRA.U !UP0, `(.L_x_81) ;  /* 0x0000000108a47547 */ /* 0x000fea000b800000 */
[----:B------:R-:W-:Y:S02]  /*44f0*/  UIMAD.WIDE.U32 UR10, UR7, UR31, URZ ;  /* 0x0000001f070a72a5 */ /* 0x000fe4000f8e00ff */
[----:B------:R-:W-:Y:S02]  /*4500*/  UIMAD.WIDE.U32 UR18, UR13, UR28, URZ ;  /* 0x0000001c0d1272a5 */ /* 0x000fe4000f8e00ff */
[----:B------:R-:W-:Y:S02]  /*4510*/  USEL UR4, UR25, UR32, !UP5 ;  /* 0x0000002019047287 */ /* 0x000fe4000e800000 */
[----:B------:R-:W-:Y:S02]  /*4520*/  USEL UR8, UR26, UR33, !UP6 ;  /* 0x000000211a087287 */ /* 0x000fe4000f000000 */
[----:B------:R-:W-:Y:S02]  /*4530*/  UIMAD.WIDE.U32 UR20, UR4, UR14, URZ ;  /* 0x0000000e041472a5 */ /* 0x000fe4000f8e00ff */
[----:B------:R-:W-:Y:S01]  /*4540*/  UIMAD.WIDE.U32 UR22, UR8, UR14, URZ ;  /* 0x0000000e081672a5 */ /* 0x000fe2000f8e00ff */
[----:B------:R-:W-:Y:S02]  /*4550*/  UMOV UR5, UR11 ;  /* 0x0000000b00057c82 */ /* 0x000fe40008000000 */
[----:B------:R-:W-:Y:S03]  /*4560*/  USHF.R.U32.HI UR6, URZ, UR35, UR5 ;  /* 0x00000023ff067299 */ /* 0x000fe60008011605 */
[----:B------:R-:W-:Y:S01]  /*4570*/  UMOV UR5, UR19 ;  /* 0x0000001300057c82 */ /* 0x000fe20008000000 */
[----:B------:R-:W-:Y:S02]  /*4580*/  USEL UR6, UR7, UR6, !UP5 ;  /* 0x0000000607067287 */ /* 0x000fe4000e800000 */
[----:B------:R-:W-:Y:S02]  /*4590*/  USHF.R.U32.HI UR9, URZ, UR29, UR5 ;  /* 0x0000001dff097299 */ /* 0x000fe40008011605 */
[----:B------:R-:W-:Y:S01]  /*45a0*/  UIMAD.WIDE.U32 UR10, UR6, UR14, URZ ;  /* 0x0000000e060a72a5 */ /* 0x000fe2000f8e00ff */
[----:B------:R-:W-:Y:S02]  /*45b0*/  UMOV UR5, UR21 ;  /* 0x0000001500057c82 */ /* 0x000fe40008000000 */
[----:B------:R-:W-:Y:S03]  /*45c0*/  @UP4 USHF.R.U32.HI UR4, URZ, UR15, UR5 ;  /* 0x0000000fff044299 */ /* 0x000fe60008011605 */
[----:B------:R-:W-:Y:S01]  /*45d0*/  UMOV UR5, UR23 ;  /* 0x0000001700057c82 */ /* 0x000fe20008000000 */
[----:B------:R-:W-:Y:S02]  /*45e0*/  UIMAD UR4, UR40, UR4, URZ ;  /* 0x00000004280472a4 */ /* 0x000fe4000f8e02ff */
[----:B------:R-:W-:Y:S02]  /*45f0*/  @UP4 USHF.R.U32.HI UR8, URZ, UR15, UR5 ;  /* 0x0000000fff084299 */ /* 0x000fe40008011605 */
[----:B------:R-:W-:Y:S02]  /*4600*/  USEL UR5, UR13, UR9, !UP6 ;  /* 0x000000090d057287 */ /* 0x000fe4000f000000 */
[----:B------:R-:W-:Y:S02]  /*4610*/  UIMAD UR9, UR40, UR8, URZ ;  /* 0x00000008280972a4 */ /* 0x000fe4000f8e02ff */
[----:B------:R-:W-:Y:S03]  /*4620*/  UISETP.GE.AND UP0, UPT, UR6, UR4, UPT ;  /* 0x000000040600728c */ /* 0x000fe6000bf06270 */
[----:B------:R-:W-:Y:S01]  /*4630*/  UMOV UR4, UR11 ;  /* 0x0000000b00047c82 */ /* 0x000fe20008000000 */
[----:B------:R-:W-:Y:S02]  /*4640*/  UISETP.GE.OR UP0, UPT, UR5, UR9, UP0 ;  /* 0x000000090500728c */ /* 0x000fe40008706670 */
[----:B------:R-:W-:Y:S02]  /*4650*/  USHF.R.U32.HI UR4, URZ, UR15, UR4 ;  /* 0x0000000fff047299 */ /* 0x000fe40008011604 */
[----:B------:R-:W-:Y:S02]  /*4660*/  UIMAD.WIDE.U32 UR10, UR5, UR14, URZ ;  /* 0x0000000e050a72a5 */ /* 0x000fe4000f8e00ff */
[----:B------:R-:W-:Y:S04]  /*4670*/  USEL UR12, UR6, UR4, !UP4 ;  /* 0x00000004060c7287 */ /* 0x000fe8000e000000 */
[----:B------:R-:W-:Y:S01]  /*4680*/  UIADD3 UR9, UPT, UPT, -UR12, URZ, URZ ;  /* 0x000000ff0c097290 */ /* 0x000fe2000fffe1ff */
[----:B------:R-:W-:Y:S02]  /*4690*/  @!UP0 UMOV UR4, UR11 ;  /* 0x0000000b00048c82 */ /* 0x000fe40008000000 */
[----:B------:R-:W-:Y:S02]  /*46a0*/  @!UP0 USHF.R.U32.HI UR4, URZ, UR15, UR4 ;  /* 0x0000000fff048299 */ /* 0x000fe40008011604 */
[----:B------:R-:W-:Y:S02]  /*46b0*/  UIMAD UR9, UR40, UR9, UR6 ;  /* 0x00000009280972a4 */ /* 0x000fe4000f8e0206 */
[----:B------:R-:W-:Y:S04]  /*46c0*/  @!UP0 USEL UR4, UR5, UR4, !UP4 ;  /* 0x0000000405048287 */ /* 0x000fe8000e000000 */
[----:B------:R-:W-:Y:S02]  /*46d0*/  @!UP0 UIMAD UR9, UR8, UR9, UR4 ;  /* 0x00000009080982a4 */ /* 0x000fe4000f8e0204 */
[----:B------:R-:W-:Y:S02]  /*46e0*/  @!UP0 UIADD3 UR10, UPT, UPT, UR12, -UR4, URZ ;  /* 0x800000040c0a8290 */ /* 0x000fe4000fffe0ff */
[----:B------:R-:W-:Y:S02]  /*46f0*/  UIADD3 UR4, UPT, UPT, -UR5, URZ, URZ ;  /* 0x000000ff05047290 */ /* 0x000fe4000fffe1ff */
[----:B------:R-:W-:Y:S02]  /*4700*/  UIADD3 UR8, UPT, UPT, -UR6, URZ, URZ ;  /* 0x000000ff06087290 */ /* 0x000fe4000fffe1ff */
[----:B------:R-:W-:Y:S02]  /*4710*/  @!UP0 UIMAD UR6, UR10, UR40, UR5 ;  /* 0x000000280a0682a4 */ /* 0x000fe4000f8e0205 */
[----:B------:R-:W-:Y:S02]  /*4720*/  UIMAD UR13, UR16, UR4, UR13 ;  /* 0x00000004100d72a4 */ /* 0x000fe4000f8e020d */
[----:B------:R-:W-:Y:S01]  /*4730*/  UIMAD UR7, UR30, UR8, UR7 ;  /* 0x000000081e0772a4 */ /* 0x000fe2000f8e0207 */
[----:B------:R-:W-:Y:S02]  /*4740*/  @!UP0 UMOV UR5, UR9 ;  /* 0x0000000900058c82 */ /* 0x000fe40008000000 */
[----:B------:R-:W-:Y:S02]  /*4750*/  UIMAD UR13, UR5, UR16, UR13 ;  /* 0x00000010050d72a4 */ /* 0x000fe4000f8e020d */
[----:B------:R-:W-:Y:S11]  /*4760*/  UIMAD UR7, UR6, UR30, UR7 ;  /* 0x0000001e060772a4 */ /* 0x000ff6000f8e0207 */
[----:B------:R-:W-:Y:S01]  /*4770*/  @!UPT UIADD3 URZ, UPT, UPT, URZ, URZ, URZ ;  /* 0x000000fffffff290 */ /* 0x000fe2000fffe0ff */
.L_x_81:
[----:B------:R-:W2:Y:S01]  /*4780*/  @!UP2 LDCU.128 UR20, c[0x0][0xb10] ;  /* 0x00016200ff14a7ac */ /* 0x000ea20008000c00 */
[C---:B----4-:R-:W-:Y:S02]  /*4790*/  ISETP.NE.U32.AND P1, PT, R4.reuse, RZ, PT ;  /* 0x000000ff0400720c */ /* 0x050fe40003f25070 */
[----:B------:R-:W-:Y:S02]  /*47a0*/  ISETP.NE.U32.AND P0, PT, R4, RZ, PT ;  /* 0x000000ff0400720c */ /* 0x000fe40003f05070 */
[C---:B------:R-:W-:Y:S02]  /*47b0*/  ISETP.NE.AND.EX P1, PT, R5.reuse, RZ, PT, P1 ;  /* 0x000000ff0500720c */ /* 0x040fe40003f25310 */
[----:B------:R-:W-:Y:S01]  /*47c0*/  ISETP.NE.AND.EX P0, PT, R5, RZ, PT, P0 ;  /* 0x000000ff0500720c */ /* 0x000fe20003f05300 */
[----:B------:R-:W3:Y:S01]  /*47d0*/  @!UP2 LDCU UR5, c[0x0][0xb0c] ;  /* 0x00016180ff05a7ac */ /* 0x000ee20008000800 */
[----:B------:R-:W-:Y:S01]  /*47e0*/  SHF.L.U32 R6, R15, 0x1f, RZ ;  /* 0x0000001f0f067819 */ /* 0x000fe200000006ff */
[----:B--2---:R-:W-:Y:S07]  /*47f0*/  UIMAD.WIDE.U32 UR8, UR13, UR20, URZ ;  /* 0x000000140d0872a5 */ /* 0x004fee000f8e00ff */
[----:B------:R-:W-:Y:S01]  /*4800*/  @!UP2 UMOV UR4, UR9 ;  /* 0x000000090004ac82 */ /* 0x000fe20008000000 */
[----:B---3--:R-:W-:Y:S02]  /*4810*/  @!UP2 UISETP.NE.AND UP0, UPT, UR5, 0x1, UPT ;  /* 0x000000010500a88c */ /* 0x008fe4000bf05270 */
[----:B------:R-:W-:Y:S02]  /*4820*/  @!UP2 USHF.R.U32.HI UR4, URZ, UR21, UR4 ;  /* 0x00000015ff04a299 */ /* 0x000fe40008011604 */
[----:B------:R-:W-:Y:S02]  /*4830*/  UIMAD.WIDE.U32 UR8, UR7, UR23, URZ ;  /* 0x00000017070872a5 */ /* 0x000fe4000f8e00ff */
[----:B------:R-:W-:Y:S02]  /*4840*/  @!UP2 USEL UR10, UR13, UR4, !UP0 ;  /* 0x000000040d0aa287 */ /* 0x000fe4000c000000 */
[----:B------:R-:W-:Y:S03]  /*4850*/  @!UP2 UISETP.NE.AND UP0, UPT, UR22, 0x1, UPT ;  /* 0x000000011600a88c */ /* 0x000fe6000bf05270 */
[----:B------:R-:W-:Y:S02]  /*4860*/  @!UP2 UMOV UR6, UR9 ;  /* 0x000000090006ac82 */ /* 0x000fe40008000000 */
[----:B------:R-:W2:Y:S02]  /*4870*/  @!UP2 LDCU UR4, c[0x0][0xb20] ;  /* 0x00016400ff04a7ac */ /* 0x000ea40008000800 */
[----:B--2---:R-:W-:Y:S04]  /*4880*/  @!UP2 USHF.R.U32.HI UR6, URZ, UR4, UR6 ;  /* 0x00000004ff06a299 */ /* 0x004fe80008011606 */
[----:B------:R-:W-:Y:S04]  /*4890*/  @!UP2 USEL UR6, UR7, UR6, !UP0 ;  /* 0x000000060706a287 */ /* 0x000fe8000c000000 */
[----:B------:R-:W-:Y:S02]  /*48a0*/  @!UP2 UIADD3 UR4, UPT, UPT, -UR10, UR6, URZ ;  /* 0x000000060a04a290 */ /* 0x000fe4000fffe1ff */
[----:B------:R-:W-:Y:S02]  /*48b0*/  @!UP2 UIADD3 UR6, UPT, UPT, UR10, -UR6, URZ ;  /* 0x800000060a06a290 */ /* 0x000fe4000fffe0ff */
[----:B------:R-:W-:Y:S02]  /*48c0*/  @!UP2 UIMAD UR13, UR4, UR5, UR13 ;  /* 0x00000005040da2a4 */ /* 0x000fe4000f8e020d */
[----:B------:R-:W-:Y:S01]  /*48d0*/  @!UP2 UIMAD UR7, UR6, UR22, UR7 ;  /* 0x000000160607a2a4 */ /* 0x000fe2000f8e0207 */
[----:B------:R-:W-:Y:S11]  /*48e0*/  BRA.U UP3, `(.L_x_82) ;  /* 0x0000000103107547 */ /* 0x000ff6000b800000 */
[----:B------:R-:W-:Y:S04]  /*48f0*/  MOV R7, UR34 ;  /* 0x0000002200077c02 */ /* 0x000fe80008000f00 */
[----:B------:R-:W-:Y:S04]  /*4900*/  SHF.L.U32 R7, R7, 0x1f, RZ ;  /* 0x0000001f07077819 */ /* 0x000fe800000006ff */
[----:B------:R-:W2:Y:S02]  /*4910*/  SYNCS.PHASECHK.TRANS64.TRYWAIT P2, [UR17+0x98], R7 ;  /* 0x00009807ff0075a7 */ /* 0x000ea40008041111 */
[----:B--2---:R-:W-:Y:S05]  /*4920*/  @!P2 BRA `(.L_x_83) ;  /* 0x0000003000a4a947 */ /* 0x004fea0003800000 */
.L_x_82:
[----:B------:R-:W-:Y:S05]  /*4930*/  @!P1 BRA `(.L_x_84) ;  /* 0x0000000000309947 */ /* 0x000fea0003800000 */
[----:B------:R-:W-:Y:S01]  /*4940*/  ISETP.NE.U32.AND P1, PT, R2, RZ, PT ;  /* 0x000000ff0200720c */ /* 0x000fe20003f25070 */
[----:B------:R-:W2:Y:S01]  /*4950*/  LDCU.64 UR4, c[0x0][0x358] ;  /* 0x00006b00ff0477ac */ /* 0x000ea20008000a00 */
[----:B------:R-:W-:Y:S02]  /*4960*/  IMAD.MOV.U32 R141, RZ, RZ, 0x1 ;  /* 0x00000001ff8d7424 */ /* 0x000fe400078e00ff */
[----:B------:R-:W-:Y:S11]  /*4970*/  ISETP.NE.AND.EX P1, PT, R3, RZ, PT, P1 ;  /* 0x000000ff0300720c */ /* 0x000ff60003f25310 */
[----:B------:R-:W-:Y:S02]  /*4980*/  @!UPT UIADD3 URZ, UPT, UPT, URZ, URZ, URZ ;  /* 0x000000fffffff290 */ /* 0x000fe4000fffe0ff */
[----:B------:R-:W3:Y:S01]  /*4990*/  @P1 LDC.64 R8, c[0x0][0x888] ;  /* 0x00022200ff081b82 */ /* 0x000ee20000000a00 */
[----:B-1----:R-:W-:Y:S04]  /*49a0*/  @P1 IMAD R0, R4, UR36, RZ ;  /* 0x0000002404001c24 */ /* 0x002fe8000f8e02ff */
[----:B---3--:R-:W-:Y:S04]  /*49b0*/  @P1 IMAD.WIDE R8, R0, 0x4, R8 ;  /* 0x0000000400081825 */ /* 0x008fe800078e0208 */
[----:B------:R-:W-:Y:S01]  /*49c0*/  HFMA2 R0, -RZ, RZ, 0, 5.9604644775390625e-08 ;  /* 0x00000001ff007431 */ /* 0x000fe200000001ff */
[----:B--2--5:R2:W5:Y:S04]  /*49d0*/  @P1 LDG.E R71, desc[UR4][R8.64] ;  /* 0x0000000408471981 */ /* 0x024568000c1e1900 */
[----:B------:R-:W-:Y:S01]  /*49e0*/  @!P1 PRMT R141, R0, 0x7610, R141 ;  /* 0x00007610008d9816 */ /* 0x000fe2000000008d */
[----:B--2---:R-:W3:Y:S06]  /*49f0*/  @!P1 LDC R71, c[0x0][0x880] ;  /* 0x00022000ff479b82 */ /* 0x004eec0000000800 */
.L_x_84:
[----:B---3-5:R-:W-:Y:S01]  /*4a00*/  @!P0 FSETP.EQ.AND P1, PT, R71, RZ, PT ;  /* 0x000000ff4700820b */ /* 0x028fe20003f22000 */
[----:B------:R-:W-:Y:S01]  /*4a10*/  @!UPT UIADD3 URZ, UPT, UPT, URZ, URZ, URZ ;  /* 0x000000fffffff290 */ /* 0x000fe2000fffe0ff */
[----:B------:R-:W-:Y:S11]  /*4a20*/  @!P0 BRA `(.L_x_85) ;  /* 0x0000000000188947 */ /* 0x000ff60003800000 */
[----:B------:R-:W-:Y:S02]  /*4a30*/  LOP3.LUT P0, RZ, R141, 0xff, RZ, 0xc0, !PT ;  /* 0x000000ff8dff7812 */ /* 0x000fe4000780c0ff */
[----:B------:R-:W-:Y:S04]  /*4a40*/  ISETP.NE.U32.AND P1, PT, R2, RZ, PT ;  /* 0x000000ff0200720c */ /* 0x000fe80003f25070 */
[----:B------:R-:W-:Y:S04]  /*4a50*/  ISETP.NE.AND.EX P1, PT, R3, RZ, PT, P1 ;  /* 0x000000ff0300720c */ /* 0x000fe80003f25310 */
[----:B------:R-:W-:Y:S03]  /*4a60*/  PLOP3.LUT P1, PT, P1, PT, PT, 0x8, 0x80 ;  /* 0x000000000080781c */ /* 0x000fe60000f2e170 */
[----:B------:R-:W-:Y:S11]  /*4a70*/  @P0 FSETP.EQ.AND P1, PT, R71, RZ, PT ;  /* 0x000000ff4700020b */ /* 0x000ff60003f22000 */
[----:B------:R-:W-:Y:S02]  /*4a80*/  @!UPT UIADD3 URZ, UPT, UPT, URZ, URZ, URZ ;  /* 0x000000fffffff290 */ /* 0x000fe4000fffe0ff */
.L_x_85:
[----:B------:R-:W2:Y:S01]  /*4a90*/  SYNCS.PHASECHK.TRANS64.TRYWAIT P0, [UR17+0x88], R6 ;  /* 0x00008806ff0075a7 */ /* 0x000ea20008001111 */
[----:B------:R-:W-:Y:S02]  /*4aa0*/  ELECT P2, URZ, PT ;  /* 0x0000000000ff782f */ /* 0x000fe40003840000 */
[----:B------:R-:W-:Y:S01]  /*4ab0*/  IADD3 R14, PT, PT, R14, 0x1, RZ ;  /* 0x000000010e0e7810 */ /* 0x000fe20007ffe0ff */
[----:B--2---:R-:W-:Y:S10]  /*4ac0*/  @!P0 BRA `(.L_x_86) ;  /* 0x0000003000548947 */ /* 0x004ff40003800000 */
.L_x_145:
[----:B------:R-:W-:Y:S01]  /*4ad0*/  PLOP3.LUT P1, PT, P1, P2, PT, 0xf2, 0x2f ;  /* 0x00000000002f781c */ /* 0x000fe20000f25e72 */
[----:B------:R-:W-:Y:S01]  /*4ae0*/  UMOV UR18, 0x0 ;  /* 0x0000000000127882 */ /* 0x000fe20000000000 */
[----:B------:R-:W-:Y:S01]  /*4af0*/  UMOV UR19, 0x10000000 ;  /* 0x1000000000137882 */ /* 0x000fe20000000000 */
[----:B------:R-:W-:Y:S01]  /*4b00*/  UMOV UR12, UR36 ;  /* 0x00000024000c7c82 */ /* 0x000fe20008000000 */
[----:B------:R-:W-:Y:S01]  /*4b10*/  LOP3.LUT R15, R15, 0x1, RZ, 0x3c, !PT ;  /* 0x000000010f0f7812 */ /* 0x000fe200078e3cff */
[----:B------:R-:W-:Y:S01]  /*4b20*/  UPLOP3.LUT UP3, UPT, UPT, UPT, UPT, 0x80, 0x8 ;  /* 0x000000000008789c */ /* 0x000fe20003f6f070 */
[----:B------:R-:W-:Y:S07]  /*4b30*/  UMOV UR36, UR24 ;  /* 0x0000001800247c82 */ /* 0x000fee0008000000 */
[----:B-1----:R-:W-:Y:S01]  /*4b40*/  @!P1 IADD3 R6, P0, PT, R16, 0x580, RZ ;  /* 0x0000058010069810 */ /* 0x002fe20007f1e0ff */
[----:B------:R-:W-:Y:S03]  /*4b50*/  VOTEU.ALL UP0, P1 ;  /* 0x0000000000ff7886 */ /* 0x000fe60000800000 */
[----:B------:R-:W-:Y:S01]  /*4b60*/  @!P1 R2UR UR5, R6 ;  /* 0x00000000060592ca */ /* 0x000fe200000e0000 */
[----:B------:R-:W-:Y:S01]  /*4b70*/  @!P1 IMAD.X R0, RZ, RZ, R17, P0 ;  /* 0x000000ffff009224 */ /* 0x000fe200000e0611 */
[----:B------:R-:W-:Y:S01]  /*4b80*/  @!UP0 USHF.L.U32 UR10, UR45, 0x6, URZ ;  /* 0x000000062d0a8899 */ /* 0x000fe200080006ff */
[----:B------:R-:W-:Y:S01]  /*4b90*/  ISETP.NE.AND P0, PT, R14, 0x2, PT ;  /* 0x000000020e00780c */ /* 0x000fe20003f05270 */
[----:B------:R-:W-:Y:S02]  /*4ba0*/  @!UP0 USHF.L.U32 UR11, UR46, 0x7, URZ ;  /* 0x000000072e0b8899 */ /* 0x000fe400080006ff */
[----:B------:R-:W-:Y:S01]  /*4bb0*/  @!P1 R2UR UR4, R0 ;  /* 0x00000000000492ca */ /* 0x000fe200000e0000 */
[----:B------:R-:W-:Y:S01]  /*4bc0*/  @!UP0 UIADD3 UR8, UPT, UPT, UR17, 0x200, URZ ;  /* 0x0000020011088890 */ /* 0x000fe2000fffe0ff */
[----:B------:R-:W-:Y:S01]  /*4bd0*/  SEL R0, RZ, 0x1, P0 ;  /* 0x00000001ff007807 */ /* 0x000fe20000000000 */
[----:B------:R-:W-:Y:S01]  /*4be0*/  @!UP0 UIADD3 UR9, UPT, UPT, UR17, 0x80, URZ ;  /* 0x0000008011098890 */ /* 0x000fe2000fffe0ff */
[----:B------:R-:W-:Y:S01]  /*4bf0*/  SEL R14, R14, RZ, P0 ;  /* 0x000000ff0e0e7207 */ /* 0x000fe20000000000 */
[----:B------:R-:W-:Y:S01]  /*4c00*/  VOTEU.ALL UP0, P1 ;  /* 0x0000000000ff7886 */ /* 0x000fe20000800000 */
[----:B------:R-:W-:Y:S01]  /*4c10*/  LOP3.LUT R13, R13, R0, RZ, 0x3c, !PT ;  /* 0x000000000d0d7212 */ /* 0x000fe200078e3cff */
[----:B------:R-:W-:Y:S01]  /*4c20*/  IMAD.U32 R6, RZ, RZ, UR5 ;  /* 0x00000005ff067e24 */ /* 0x000fe2000f8e00ff */
[----:B------:R-:W-:Y:S02]  /*4c30*/  UIADD3 UR45, UPT, UPT, UR7, UR55, URZ ;  /* 0x00000037072d7290 */ /* 0x000fe4000fffe0ff */
[----:B------:R-:W-:Y:S03]  /*4c40*/  UIADD3 UR46, UPT, UPT, UR13, UR58, URZ ;  /* 0x0000003a0d2e7290 */ /* 0x000fe6000fffe0ff */
[----:B------:R-:W-:Y:S01]  /*4c50*/  IMAD.U32 R7, RZ, RZ, UR4 ;  /* 0x00000004ff077e24 */ /* 0x000fe2000f8e00ff */
[----:B------:R-:W-:Y:S04]  /*4c60*/  @!P1 R2UR UR4, R6 ;  /* 0x00000000060492ca */ /* 0x000fe800000e0000 */
[----:B------:R-:W-:Y:S11]  /*4c70*/  @!P1 R2UR UR5, R7 ;  /* 0x00000000070592ca */ /* 0x000ff600000e0000 */
[----:B------:R-:W-:Y:S02]  /*4c80*/  @!UPT UIADD3 URZ, UPT, UPT, URZ, URZ, URZ ;  /* 0x000000fffffff290 */ /* 0x000fe4000fffe0ff */
[----:B------:R2:W-:Y:S01]  /*4c90*/  @!UP0 UTMALDG.3D [UR8], [UR4], desc[UR18] ;  /* 0x00001208040085b4 */ /* 0x0005e20008011000 */
[----:B------:R2:W-:Y:S01]  /*4ca0*/  @!P1 SYNCS.ARRIVE.TRANS64.RED.A0TR RZ, [UR17+0x80], R12 ;  /* 0x0000800cffff99a7 */ /* 0x0005e20008300411 */
[----:B------:R-:W-:Y:S01]  /*4cb0*/  SYNCS.ARRIVE.TRANS64.RED.A1T0 RZ, [UR27], RZ ;  /* 0x000000ffffff79a7 */ /* 0x000fe2000810041b */
[----:B------:R-:W-:Y:S05]  /*4cc0*/  BRA.U UP1, `(.L_x_87) ;  /* 0xfffffff5018c7547 */ /* 0x000fea000b83ffff */
[----:B------:R-:W-:Y:S07]  /*4cd0*/  MOV R0, UR17 ;  /* 0x0000001100007c02 */ /* 0x000fee0008000f00 */
.L_x_88:
[----:B-1----:R-:W-:-:S04]  /*4ce0*/  SHF.L.U32 R2, R15, 0x1f, RZ ;  /* 0x0000001f0f027819 */ /* 0x002fc800000006ff */
[----:B------:R1:W3:Y:S03]  /*4cf0*/  SYNCS.PHASECHK.TRANS64.TRYWAIT P0, [R0+URZ+0x88], R2 ;  /* 0x00008802000075a7 */ /* 0x0002e600080011ff */
[----:B---3--:R-:W-:Y:S05]  /*4d00*/  @!P0 NANOSLEEP.SYNCS 0x989680 ;  /* 0x009896800000895d */ /* 0x008fea0003900000 */
[----:B------:R-:W3:Y:S02]  /*4d10*/  @!P0 SYNCS.PHASECHK.TRANS64 P0, [R0+URZ+0x88], R2 ;  /* 0x00008802000085a7 */ /* 0x000ee400080010ff */
[----:B--23--:R-:W-:Y:S05]  /*4d20*/  @P0 EXIT ;  /* 0x000000000000094d */ /* 0x00cfea0003800000 */
[----:B------:R-:W-:Y:S05]  /*4d30*/  BRA `(.L_x_88) ;  /* 0xfffffffc00e87947 */ /* 0x000fea000383ffff */
.L_x_79:
[----:B------:R-:W-:-:S06]  /*4d40*/  UISETP.GE.AND UP0, UPT, UR22, 0x4, UPT ;  /* 0x000000041600788c */ /* 0x000fcc000bf06270 */
[----:B------:R-:W-:-:S13]  /*4d50*/  PLOP3.LUT P0, PT, PT, PT, UP0, 0x80, 0x8 ;  /* 0x000000000008781c */ /* 0x000fda0003f0f008 */
[----:B------:R-:W-:Y:S05]  /*4d60*/  @!P0 EXIT ;  /* 0x000000000000894d */ /* 0x000fea0003800000 */
[----:B------:R-:W-:Y:S01]  /*4d70*/  BAR.SYNC.DEFER_BLOCKING 0x6, 0xa0 ;  /* 0x0182800000007b1d */ /* 0x000fe20000010000 */
[C---:B------:R-:W-:Y:S02]  /*4d80*/  IMAD.SHL.U32 R4, R131.reuse, 0x40, RZ ;  /* 0x0000004083047824 */ /* 0x040fe400078e00ff */
[----:B------:R-:W-:Y:S02]  /*4d90*/  HFMA2 R68, -RZ, RZ, 0, 0 ;  /* 0x00000000ff447431 */ /* 0x000fe400000001ff */
[C---:B------:R-:W-:Y:S01]  /*4da0*/  IMAD.SHL.U32 R140, R131.reuse, 0x8, RZ ;  /* 0x00000008838c7824 */ /* 0x040fe200078e00ff */
[----:B------:R-:W-:Y:S01]  /*4db0*/  CS2R R144, SRZ ;  /* 0x0000000000907805 */ /* 0x000fe2000001ff00 */
[C---:B------:R-:W-:Y:S01]  /*4dc0*/  IMAD.SHL.U32 R147, R131.reuse, 0x10, RZ ;  /* 0x0000001083937824 */ /* 0x040fe200078e00ff */
[----:B------:R-:W-:Y:S01]  /*4dd0*/  UMOV UR44, 0x400 ;  /* 0x00000400002c7882 */ /* 0x000fe20000000000 */
[----:B------:R-:W-:Y:S01]  /*4de0*/  LOP3.LUT R5, R4, 0x180, RZ, 0xc0, !PT ;  /* 0x0000018004057812 */ /* 0x000fe200078ec0ff */
[----:B------:R-:W-:Y:S01]  /*4df0*/  ULEA UR44, UR61, UR44, 0x18 ;  /* 0x0000002c3d2c7291 */ /* 0x000fe2000f8ec0ff */
[----:B------:R-:W1:Y:S01]  /*4e00*/  LDC.64 R136, c[0x0][0x888] ;  /* 0x00022200ff887b82 */ /* 0x000e620000000a00 */
[----:B------:R-:W-:Y:S01]  /*4e10*/  IMAD.U32 R69, R131, 0x10000, RZ ;  /* 0x0001000083457824 */ /* 0x000fe200078e00ff */
[----:B------:R-:W-:Y:S01]  /*4e20*/  LOP3.LUT R140, R5, 0x30, R140, 0xf8, !PT ;  /* 0x00000030058c7812 */ /* 0x000fe200078ef88c */
[----:B------:R-:W-:Y:S01]  /*4e30*/  UIADD3 UR4, UPT, UPT, UR44, 0x2200, URZ ;  /* 0x000022002c047890 */ /* 0x000fe2000fffe0ff */
[----:B------:R-:W-:Y:S01]  /*4e40*/  LOP3.LUT R149, R147, 0x20, RZ, 0xc0, !PT ;  /* 0x0000002093957812 */ /* 0x000fe200078ec0ff */
[----:B------:R-:W-:Y:S01]  /*4e50*/  IMAD.MOV.U32 R146, RZ, RZ, RZ ;  /* 0x000000ffff927224 */ /* 0x000fe200078e00ff */
[----:B------:R-:W-:Y:S01]  /*4e60*/  LOP3.LUT R140, R140, 0x1e40, R4, 0xf8, !PT ;  /* 0x00001e408c8c7812 */ /* 0x000fe200078ef804 */
[----:B------:R-:W-:Y:S01]  /*4e70*/  IMAD.MOV.U32 R143, RZ, RZ, RZ ;  /* 0x000000ffff8f7224 */ /* 0x000fe200078e00ff */
[----:B------:R-:W2:Y:S01]  /*4e80*/  LDC.64 R138, c[0x0][0x890] ;  /* 0x00022400ff8a7b82 */ /* 0x000ea20000000a00 */
[----:B------:R-:W-:Y:S01]  /*4e90*/  LOP3.LUT R69, R69, 0x600000, RZ, 0xc0, !PT ;  /* 0x0060000045457812 */ /* 0x000fe200078ec0ff */
[----:B------:R-:W3:Y:S01]  /*4ea0*/  LDCU UR53, c[0x0][0x370] ;  /* 0x00006e00ff3577ac */ /* 0x000ee20008000800 */
[----:B------:R-:W-:Y:S01]  /*4eb0*/  VIADD R148, R140, UR44 ;  /* 0x0000002c8c947c36 */ /* 0x000fe20008000000 */
[----:B------:R-:W-:-:S02]  /*4ec0*/  LOP3.LUT R147, R147, 0x40, RZ, 0xc0, !PT ;  /* 0x0000004093937812 */ /* 0x000fc400078ec0ff */
[----:B------:R-:W-:Y:S01]  /*4ed0*/  MOV R150, UR4 ;  /* 0x0000000400967c02 */ /* 0x000fe20008000f00 */
[----:B------:R-:W4:Y:S01]  /*4ee0*/  LDS R0, [UR44+0x150] ;  /* 0x0001502cff007984 */ /* 0x000f220008000800 */
[----:B------:R-:W1:Y:S01]  /*4ef0*/  LDC.64 R134, c[0x0][0x8b0] ;  /* 0x00022c00ff867b82 */ /* 0x000e620000000a00 */
[--C-:B------:R-:W-:Y:S01]  /*4f00*/  IADD3 R149, PT, PT, -R149, 0x200, R148.reuse ;  /* 0x0000020095957810 */ /* 0x100fe20007ffe194 */
[----:B------:R-:W1:Y:S01]  /*4f10*/  LDCU.64 UR62, c[0x0][0x348] ;  /* 0x00006900ff3e77ac */ /* 0x000e620008000a00 */
[----:B------:R-:W-:-:S03]  /*4f20*/  IADD3 R148, PT, PT, -R147, 0x200, R148 ;  /* 0x0000020093947810 */ /* 0x000fc60007ffe194 */
[----:B------:R-:W-:Y:S01]  /*4f30*/  IMAD.IADD R147, R149, 0x1, -R147 ;  /* 0x0000000195937824 */ /* 0x000fe200078e0a93 */
[----:B------:R-:W1:Y:S01]  /*4f40*/  LDCU UR41, c[0x0][0xb0c] ;  /* 0x00016180ff2977ac */ /* 0x000e620008000800 */
[----:B------:R-:W1:Y:S01]  /*4f50*/  LDC.64 R132, c[0x0][0x8a8] ;  /* 0x00022a00ff847b82 */ /* 0x000e620000000a00 */
[----:B------:R-:W1:Y:S01]  /*4f60*/  LDCU UR39, c[0x0][0xb30] ;  /* 0x00016600ff2777ac */ /* 0x000e620008000800 */
[----:B------:R-:W1:Y:S01]  /*4f70*/  LDCU.64 UR56, c[0x0][0x888] ;  /* 0x00011100ff3877ac */ /* 0x000e620008000a00 */
[----:B------:R-:W1:Y:S01]  /*4f80*/  LDCU.64 UR42, c[0x0][0xb28] ;  /* 0x00016500ff2a77ac */ /* 0x000e620008000a00 */
[----:B------:R-:W1:Y:S01]  /*4f90*/  LDCU.128 UR48, c[0x0][0xb10] ;  /* 0x00016200ff3077ac */ /* 0x000e620008000c00 */
[----:B------:R-:W1:Y:S01]  /*4fa0*/  LDCU UR52, c[0x0][0x374] ;  /* 0x00006e80ff3477ac */ /* 0x000e620008000800 */
[----:B------:R-:W-:Y:S01]  /*4fb0*/  UIADD3 UR59, UPT, UPT, UR44, 0x200, URZ ;  /* 0x000002002c3b7890 */ /* 0x000fe2000fffe0ff */
[----:B---34-:R-:W-:-:S11]  /*4fc0*/  IMAD.IADD R69, R0, 0x1, R69 ;  /* 0x0000000100457824 */ /* 0x018fd600078e0245 */
.L_x_106:
[----:B------:R-:W-:Y:S02]  /*4fd0*/  LEA R3, R143, UR44, 0x3 ;  /* 0x0000002c8f037c11 */ /* 0x000fe4000f8e18ff */
[----:B------:R-:W-:Y:S02]  /*4fe0*/  SHF.L.U32 R0, R145, 0x1f, RZ ;  /* 0x0000001f91007819 */ /* 0x000fe400000006ff */
[----:B-1----:R-:W-:Y:S02]  /*4ff0*/  LEA R4, R143, UR44, 0x4 ;  /* 0x0000002c8f047c11 */ /* 0x002fe4000f8e20ff */
[----:B------:R-:W3:Y:S02]  /*5000*/  SYNCS.PHASECHK.TRANS64.TRYWAIT P0, [R3+URZ+0xa0], R0 ;  /* 0x0000a000030075a7 */ /* 0x000ee400080011ff */
[----:B--23--:R-:W-:Y:S05]  /*5010*/  @!P0 BRA `(.L_x_89) ;  /* 0x0000002c00188947 */ /* 0x00cfea0003800000 */
.L_x_146:
[----:B------:R-:W4:Y:S01]  /*5020*/  LDS.128 R4, [R4+0x130] ;  /* 0x0001300004047984 */ /* 0x000f220000000c00 */
[----:B------:R-:W-:Y:S01]  /*5030*/  UISETP.GE.AND UP0, UPT, UR40, 0x1, UPT ;  /* 0x000000012800788c */ /* 0x000fe2000bf06270 */
[----:B------:R-:W-:Y:S01]  /*5040*/  @!PT LDS RZ, [RZ] ;  /* 0x00000000fffff984 */ /* 0x000fe20000000800 */
[----:B------:R-:W-:Y:S01]  /*5050*/  @!PT LDS RZ, [RZ] ;  /* 0x00000000fffff984 */ /* 0x000fe20000000800 */
[----:B------:R-:W-:Y:S01]  /*5060*/  @!PT LDS RZ, [RZ] ;  /* 0x00000000fffff984 */ /* 0x000fe20000000800 */
[----:B------:R-:W-:Y:S01]  /*5070*/  @!PT LDS RZ, [RZ] ;  /* 0x00000000fffff984 */ /* 0x000fe20000000800 */
[----:B------:R1:W-:Y:S06]  /*5080*/  MEMBAR.ALL.CTA ;  /* 0x0000000000007992 */ /* 0x0003ec0000008000 */
[----:B-1----:R-:W1:Y:S01]  /*5090*/  FENCE.VIEW.ASYNC.S ;  /* 0x00000000000073c6 */ /* 0x002e620000000000 */
[----:B----4-:R-:W-:Y:S11]  /*50a0*/  LOP3.LUT P0, RZ, R6, 0x1, RZ, 0xc0, !PT ;  /* 0x0000000106ff7812 */ /* 0x010ff6000780c0ff */
[----:B------:R-:W-:Y:S02]  /*50b0*/  @!UPT UIADD3 URZ, UPT, UPT, URZ, URZ, URZ ;  /* 0x000000fffffff290 */ /* 0x000fe4000fffe0ff */
[----:B-1----:R-:W-:Y:S01]  /*50c0*/  VOTEU.ANY UP1, P0 ;  /* 0x0000000000ff7886 */ /* 0x002fe20000020100 */
[----:B------:R-:W-:Y:S01]  /*50d0*/  PLOP3.LUT P0, PT, PT, PT, UP1, 0x80, 0x8 ;  /* 0x000000000008781c */ /* 0x000fe20003f0f018 */
[----:B------:R-:W-:Y:S11]  /*50e0*/  UP2UR UR47, UPR, URZ, 0x2 ;  /* 0x00000002ff2f7883 */ /* 0x000ff60008000000 */
[----:B------:R-:W-:Y:S01]  /*50f0*/  @!UPT UIADD3 URZ, UPT, UPT, URZ, URZ, URZ ;  /* 0x000000fffffff290 */ /* 0x000fe2000fffe0ff */
[----:B---3--:R-:W-:Y:S02]  /*5100*/  @P0 SHF.R.U32.HI R0, RZ, 0x10, R5 ;  /* 0x00000010ff000819 */ /* 0x008fe40000011605 */
        /* <DEDUP_REMOVED lines=12> */
[----:B------:R-:W3:Y:S01]  /*51d0*/  LDCU UR12, c[0x0][0xb20] ;  /* 0x00016400ff0c77ac */ /* 0x000ee20008000800 */
[----:B------:R-:W-:Y:S02]  /*51e0*/  UIMAD.WIDE.U32 UR4, UR52, UR51, URZ ;  /* 0x00000033340472a5 */ /* 0x000fe4000f8e00ff */
[----:B------:R-:W-:Y:S02]  /*51f0*/  UIMAD.WIDE.U32 UR6, UR53, UR48, URZ ;  /* 0x00000030350672a5 */ /* 0x000fe4000f8e00ff */
[----:B------:R-:W-:Y:S02]  /*5200*/  UISETP.NE.AND UP0, UPT, UR50, 0x1, UPT ;  /* 0x000000013200788c */ /* 0x000fe4000bf05270 */
[----:B------:R-:W-:Y:S02]  /*5210*/  UIMAD.WIDE.U32 UR8, UR37, UR51, URZ ;  /* 0x00000033250872a5 */ /* 0x000fe4000f8e00ff */
[----:B------:R-:W-:Y:S02]  /*5220*/  UIMAD.WIDE.U32 UR10, UR38, UR48, URZ ;  /* 0x00000030260a72a5 */ /* 0x000fe4000f8e00ff */
[----:B------:R-:W-:Y:S02]  /*5230*/  UISETP.NE.AND UP1, UPT, UR41, 0x1, UPT ;  /* 0x000000012900788c */ /* 0x000fe4000bf25270 */
[----:B------:R-:W-:Y:S01]  /*5240*/  UISETP.NE.AND UP2, UPT, UR40, 0x1, UPT ;  /* 0x000000012800788c */ /* 0x000fe2000bf45270 */
[----:B------:R-:W-:Y:S02]  /*5250*/  UMOV UR4, UR5 ;  /* 0x0000000500047c82 */ /* 0x000fe40008000000 */
[----:B---3--:R-:W-:Y:S03]  /*5260*/  USHF.R.U32.HI UR5, URZ, UR12, UR4 ;  /* 0x0000000cff057299 */ /* 0x008fe60008011604 */
[----:B------:R-:W-:Y:S02]  /*5270*/  UMOV UR4, UR7 ;  /* 0x0000000700047c82 */ /* 0x000fe40008000000 */
[----:B------:R-:W-:Y:S02]  /*5280*/  USHF.R.U32.HI UR7, URZ, UR49, UR4 ;  /* 0x00000031ff077299 */ /* 0x000fe40008011604 */
[----:B------:R-:W-:Y:S02]  /*5290*/  USEL UR4, UR52, UR5, !UP0 ;  /* 0x0000000534047287 */ /* 0x000fe4000c000000 */
[----:B------:R-:W-:Y:S01]  /*52a0*/  USEL UR7, UR53, UR7, !UP1 ;  /* 0x0000000735077287 */ /* 0x000fe2000c800000 */
[----:B------:R-:W-:Y:S01]  /*52b0*/  UMOV UR5, UR9 ;  /* 0x0000000900057c82 */ /* 0x000fe20008000000 */
[----:B------:R-:W-:Y:S02]  /*52c0*/  UIMAD.WIDE.U32 UR8, UR4, UR42, URZ ;  /* 0x0000002a040872a5 */ /* 0x000fe4000f8e00ff */
[----:B------:R-:W-:Y:S03]  /*52d0*/  USHF.R.U32.HI UR6, URZ, UR12, UR5 ;  /* 0x0000000cff067299 */ /* 0x000fe60008011605 */
[----:B------:R-:W-:Y:S01]  /*52e0*/  UMOV UR5, UR11 ;  /* 0x0000000b00057c82 */ /* 0x000fe20008000000 */
[----:B------:R-:W-:Y:S02]  /*52f0*/  UIMAD.WIDE.U32 UR10, UR7, UR42, URZ ;  /* 0x0000002a070a72a5 */ /* 0x000fe4000f8e00ff */
[----:B------:R-:W-:Y:S02]  /*5300*/  USHF.R.U32.HI UR12, URZ, UR49, UR5 ;  /* 0x00000031ff0c7299 */ /* 0x000fe40008011605 */
[----:B------:R-:W-:Y:S01]  /*5310*/  USEL UR6, UR37, UR6, !UP0 ;  /* 0x0000000625067287 */ /* 0x000fe2000c000000 */
[----:B------:R-:W-:Y:S02]  /*5320*/  UMOV UR5, UR9 ;  /* 0x0000000900057c82 */ /* 0x000fe40008000000 */
[----:B------:R-:W-:Y:S01]  /*5330*/  UMOV UR10, UR11 ;  /* 0x0000000b000a7c82 */ /* 0x000fe20008000000 */
[----:B------:R-:W-:Y:S02]  /*5340*/  @UP2 USHF.R.U32.HI UR4, URZ, UR43, UR5 ;  /* 0x0000002bff042299 */ /* 0x000fe40008011605 */
[----:B------:R-:W-:Y:S02]  /*5350*/  @UP2 USHF.R.U32.HI UR7, URZ, UR43, UR10 ;  /* 0x0000002bff072299 */ /* 0x000fe4000801160a */
[----:B------:R-:W-:Y:S02]  /*5360*/  UIMAD UR4, UR40, UR4, URZ ;  /* 0x00000004280472a4 */ /* 0x000fe4000f8e02ff */
[----:B------:R-:W-:Y:S02]  /*5370*/  UIMAD.WIDE.U32 UR10, UR6, UR42, URZ ;  /* 0x0000002a060a72a5 */ /* 0x000fe4000f8e00ff */
[----:B------:R-:W-:Y:S02]  /*5380*/  USEL UR5, UR38, UR12, !UP1 ;  /* 0x0000000c26057287 */ /* 0x000fe4000c800000 */
[----:B------:R-:W-:Y:S02]  /*5390*/  UIMAD UR8, UR40, UR7, URZ ;  /* 0x00000007280872a4 */ /* 0x000fe4000f8e02ff */
[----:B------:R-:W-:Y:S03]  /*53a0*/  UISETP.GE.AND UP0, UPT, UR6, UR4, UPT ;  /* 0x000000040600728c */ /* 0x000fe6000bf06270 */
[----:B------:R-:W-:Y:S01]  /*53b0*/  UMOV UR4, UR11 ;  /* 0x0000000b00047c82 */ /* 0x000fe20008000000 */
[----:B------:R-:W-:Y:S02]  /*53c0*/  UISETP.GE.OR UP0, UPT, UR5, UR8, UP0 ;  /* 0x000000080500728c */ /* 0x000fe40008706670 */
[----:B------:R-:W-:Y:S02]  /*53d0*/  USHF.R.U32.HI UR4, URZ, UR43, UR4 ;  /* 0x0000002bff047299 */ /* 0x000fe40008011604 */
[----:B------:R-:W-:Y:S02]  /*53e0*/  UIMAD.WIDE.U32 UR8, UR5, UR42, URZ ;  /* 0x0000002a050872a5 */ /* 0x000fe4000f8e00ff */
[----:B------:R-:W-:Y:S02]  /*53f0*/  USEL UR11, UR6, UR4, !UP2 ;  /* 0x00000004060b7287 */ /* 0x000fe4000d000000 */
[----:B------:R-:W-:Y:S02]  /*5400*/  UIADD3 UR8, UPT, UPT, -UR5, URZ, URZ ;  /* 0x000000ff05087290 */ /* 0x000fe4000fffe1ff */
[----:B------:R-:W-:Y:S01]  /*5410*/  UIADD3 UR10, UPT, UPT, -UR11, URZ, URZ ;  /* 0x000000ff0b0a7290 */ /* 0x000fe2000fffe1ff */
[----:B------:R-:W-:Y:S01]  /*5420*/  @!UP0 UMOV UR4, UR9 ;  /* 0x0000000900048c82 */ /* 0x000fe20008000000 */
[----:B------:R-:W-:Y:S02]  /*5430*/  UIADD3 UR9, UPT, UPT, -UR6, URZ, URZ ;  /* 0x000000ff06097290 */ /* 0x000fe4000fffe1ff */
[----:B------:R-:W-:Y:S02]  /*5440*/  @!UP0 USHF.R.U32.HI UR4, URZ, UR43, UR4 ;  /* 0x0000002bff048299 */ /* 0x000fe40008011604 */
[----:B------:R-:W-:Y:S02]  /*5450*/  UIMAD UR10, UR40, UR10, UR6 ;  /* 0x0000000a280a72a4 */ /* 0x000fe4000f8e0206 */
[----:B------:R-:W-:Y:S04]  /*5460*/  @!UP0 USEL UR4, UR5, UR4, !UP2 ;  /* 0x0000000405048287 */ /* 0x000fe8000d000000 */
[----:B------:R-:W-:Y:S02]  /*5470*/  @!UP0 UIMAD UR10, UR7, UR10, UR4 ;  /* 0x0000000a070a82a4 */ /* 0x000fe4000f8e0204 */
[----:B------:R-:W-:Y:S02]  /*5480*/  @!UP0 UIADD3 UR11, UPT, UPT, UR11, -UR4, URZ ;  /* 0x800000040b0b8290 */ /* 0x000fe4000fffe0ff */
[----:B------:R-:W-:Y:S02]  /*5490*/  UIMAD UR7, UR41, UR8, UR38 ;  /* 0x00000008290772a4 */ /* 0x000fe4000f8e0226 */
[----:B------:R-:W-:Y:S02]  /*54a0*/  @!UP0 UIMAD UR6, UR11, UR40, UR5 ;  /* 0x000000280b0682a4 */ /* 0x000fe4000f8e0205 */
[----:B------:R-:W-:Y:S01]  /*54b0*/  UIMAD UR4, UR50, UR9, UR37 ;  /* 0x00000009320472a4 */ /* 0x000fe2000f8e0225 */
[----:B------:R-:W-:Y:S02]  /*54c0*/  @!UP0 UMOV UR5, UR10 ;  /* 0x0000000a00058c82 */ /* 0x000fe40008000000 */
[----:B------:R-:W-:Y:S02]  /*54d0*/  UIMAD UR38, UR5, UR41, UR7 ;  /* 0x00000029052672a4 */ /* 0x000fe4000f8e0207 */
[----:B------:R-:W-:Y:S11]  /*54e0*/  UIMAD UR37, UR6, UR50, UR4 ;  /* 0x00000032062572a4 */ /* 0x000ff6000f8e0204 */
[----:B------:R-:W-:Y:S01]  /*54f0*/  @!UPT UIADD3 URZ, UPT, UPT, URZ, URZ, URZ ;  /* 0x000000fffffff290 */ /* 0x000fe2000fffe0ff */
.L_x_90:
[----:B------:R-:W-:Y:S01]  /*5500*/  UISETP.NE.AND UP0, UPT, UR39, 0x1, UPT ;  /* 0x000000012700788c */ /* 0x000fe2000bf05270 */
[----:B------:R-:W-:Y:S10]  /*5510*/  IADD3 R143, PT, PT, R143, 0x1, RZ ;  /* 0x000000018f8f7810 */ /* 0x000ff40007ffe0ff */
[----:B------:R-:W3:Y:S01]  /*5520*/  @!UP0 LDCU.128 UR12, c[0x0][0xb10] ;  /* 0x00016200ff0c87ac */ /* 0x000ee20008000c00 */
[----:B------:R-:W4:Y:S01]  /*5530*/  @!UP0 LDCU UR5, c[0x0][0xb0c] ;  /* 0x00016180ff0587ac */ /* 0x000f220008000800 */
[----:B------:R-:W2:Y:S01]  /*5540*/  @!UP0 LDCU UR10, c[0x0][0xb20] ;  /* 0x00016400ff0a87ac */ /* 0x000ea20008000800 */
[----:B---3--:R-:W-:Y:S02]  /*5550*/  UIMAD.WIDE.U32 UR8, UR38, UR12, URZ ;  /* 0x0000000c260872a5 */ /* 0x008fe4000f8e00ff */
[----:B------:R-:W-:Y:S02]  /*5560*/  UIMAD.WIDE.U32 UR6, UR37, UR15, URZ ;  /* 0x0000000f250672a5 */ /* 0x000fe4000f8e00ff */
[----:B------:R-:W-:Y:S03]  /*5570*/  @!UP0 UISETP.NE.AND UP1, UPT, UR14, 0x1, UPT ;  /* 0x000000010e00888c */ /* 0x000fe6000bf25270 */
[----:B------:R-:W-:Y:S01]  /*5580*/  @!UP0 UMOV UR4, UR9 ;  /* 0x0000000900048c82 */ /* 0x000fe20008000000 */
[----:B----4-:R-:W-:Y:S02]  /*5590*/  @!UP0 UISETP.NE.AND UP2, UPT, UR5, 0x1, UPT ;  /* 0x000000010500888c */ /* 0x010fe4000bf45270 */
[----:B------:R-:W-:Y:S01]  /*55a0*/  @!UP0 USHF.R.U32.HI UR4, URZ, UR13, UR4 ;  /* 0x0000000dff048299 */ /* 0x000fe20008011604 */
[----:B------:R-:W-:Y:S02]  /*55b0*/  @!UP0 UMOV UR6, UR7 ;  /* 0x0000000700068c82 */ /* 0x000fe40008000000 */
[----:B--2---:R-:W-:Y:S02]  /*55c0*/  @!UP0 USHF.R.U32.HI UR6, URZ, UR10, UR6 ;  /* 0x0000000aff068299 */ /* 0x004fe40008011606 */
[----:B------:R-:W-:Y:S02]  /*55d0*/  @!UP0 USEL UR7, UR38, UR4, !UP2 ;  /* 0x0000000426078287 */ /* 0x000fe4000d000000 */
[----:B------:R-:W-:Y:S04]  /*55e0*/  @!UP0 USEL UR6, UR37, UR6, !UP1 ;  /* 0x0000000625068287 */ /* 0x000fe8000c800000 */
[----:B------:R-:W-:Y:S02]  /*55f0*/  @!UP0 UIADD3 UR4, UPT, UPT, -UR7, UR6, URZ ;  /* 0x0000000607048290 */ /* 0x000fe4000fffe1ff */
[----:B------:R-:W-:Y:S02]  /*5600*/  @!UP0 UIADD3 UR6, UPT, UPT, UR7, -UR6, URZ ;  /* 0x8000000607068290 */ /* 0x000fe4000fffe0ff */
[----:B------:R-:W-:Y:S02]  /*5610*/  @!UP0 UIMAD UR38, UR4, UR5, UR38 ;  /* 0x00000005042682a4 */ /* 0x000fe4000f8e0226 */
[----:B------:R-:W-:Y:S02]  /*5620*/  @!UP0 UIMAD UR37, UR6, UR14, UR37 ;  /* 0x0000000e062582a4 */ /* 0x000fe4000f8e0225 */
[----:B------:R-:W-:Y:S09]  /*5630*/  ULOP3.LUT UP0, URZ, UR59, 0x1b0, URZ, 0xc0, !UPT ;  /* 0x000001b03bff7892 */ /* 0x000ff2000f80c0ff */
[----:B------:R-:W-:Y:S05]  /*5640*/  BRA.U !UP0, `(.L_x_91) ;  /* 0x0000000108407547 */ /* 0x000fea000b800000 */
[----:B------:R-:W2:Y:S01]  /*5650*/  LDCU.64 UR8, c[0x4][0x80] ;  /* 0x01001000ff0877ac */ /* 0x000ea20008000a00 */
[----:B------:R-:W-:Y:S01]  /*5660*/  MOV R3, 0x0 ;  /* 0x0000000000037802 */ /* 0x000fe20000000f00 */
[----:B------:R-:W-:Y:S02]  /*5670*/  HFMA2 R12, -RZ, RZ, 0, 5.9604644775390625e-08 ;  /* 0x00000001ff0c7431 */ /* 0x000fe400000001ff */
[----:B------:R-:W-:Y:S02]  /*5680*/  IMAD.MOV.U32 R8, RZ, RZ, 0x70 ;  /* 0x00000070ff087424 */ /* 0x000fe400078e00ff */
[----:B------:R-:W-:Y:S01]  /*5690*/  IMAD.MOV.U32 R13, RZ, RZ, RZ ;  /* 0x000000ffff0d7224 */ /* 0x000fe200078e00ff */
[----:B------:R-:W3:Y:S01]  /*56a0*/  LDCU.64 UR6, c[0x4][0x88] ;  /* 0x01001100ff0677ac */ /* 0x000ee20008000a00 */
[----:B------:R-:W4:Y:S01]  /*56b0*/  LDC.64 R2, c[0x4][R3] ;  /* 0x0100000003027b82 */ /* 0x000f220000000a00 */
[----:B------:R-:W1:Y:S01]  /*56c0*/  LDCU.64 UR4, c[0x4][0x8] ;  /* 0x01000100ff0477ac */ /* 0x000e620008000a00 */
[----:B--2---:R-:W-:Y:S01]  /*56d0*/  MOV R5, UR9 ;  /* 0x0000000900057c02 */ /* 0x004fe20008000f00 */
[----:B------:R-:W-:Y:S01]  /*56e0*/  IMAD.U32 R4, RZ, RZ, UR8 ;  /* 0x00000008ff047e24 */ /* 0x000fe2000f8e00ff */
[----:B---3--:R-:W-:Y:S01]  /*56f0*/  MOV R7, UR7 ;  /* 0x0000000700077c02 */ /* 0x008fe20008000f00 */
[----:B------:R-:W-:Y:S01]  /*5700*/  IMAD.U32 R6, RZ, RZ, UR6 ;  /* 0x00000006ff067e24 */ /* 0x000fe2000f8e00ff */
[----:B-1----:R-:W-:Y:S01]  /*5710*/  MOV R11, UR5 ;  /* 0x00000005000b7c02 */ /* 0x002fe20008000f00 */
[----:B------:R-:W-:Y:S02]  /*5720*/  IMAD.U32 R10, RZ, RZ, UR4 ;  /* 0x00000004ff0a7e24 */ /* 0x000fe4000f8e00ff */
[----:B------:R-:W-:Y:S07]  /*5730*/  LEPC R20, `(.L_x_91) ;  /* 0x000000001014794e */ /* 0x000fee0000000000 */
[----:B----45:R-:W-:Y:S05]  /*5740*/  CALL.ABS.NOINC R2 ;  /* 0x0000000002007343 */ /* 0x030fea0003c00000 */
.L_x_91:
[----:B------:R-:W-:Y:S01]  /*5750*/  LOP3.LUT P0, RZ, R150, 0x1b0, RZ, 0xc0, !PT ;  /* 0x000001b096ff7812 */ /* 0x000fe2000780c0ff */
[----:B------:R-:W-:Y:S11]  /*5760*/  BSSY.RECONVERGENT B6, `(.L_x_92) ;  /* 0x0000013000067945 */ /* 0x000ff60003800200 */
[----:B------:R-:W-:Y:S01]  /*5770*/  @!UPT UIADD3 URZ, UPT, UPT, URZ, URZ, URZ ;  /* 0x000000fffffff290 */ /* 0x000fe2000fffe0ff */
[----:B------:R-:W-:Y:S05]  /*5780*/  @!P0 BRA `(.L_x_93) ;  /* 0x0000000000408947 */ /* 0x000fea0003800000 */
        /* <DEDUP_REMOVED lines=16> */
.L_x_93:
[----:B------:R-:W-:Y:S05]  /*5890*/  BSYNC.RECONVERGENT B6 ;  /* 0x0000000000067941 */ /* 0x000fea0003800200 */
.L_x_92:
[----:B------:R-:W-:Y:S01]  /*58a0*/  ISETP.NE.U32.AND P3, PT, R138, RZ, PT ;  /* 0x000000ff8a00720c */ /* 0x000fe20003f65070 */
[----:B------:R-:W-:Y:S01]  /*58b0*/  UISETP.NE.AND UP1, UPT, UR60, URZ, UPT ;  /* 0x000000ff3c00728c */ /* 0x000fe2000bf25270 */
[----:B------:R-:W-:Y:S02]  /*58c0*/  ISETP.NE.U32.AND P4, PT, R134, RZ, PT ;  /* 0x000000ff8600720c */ /* 0x000fe40003f85070 */
[----:B------:R-:W-:Y:S02]  /*58d0*/  ISETP.NE.AND.EX P3, PT, R139, RZ, PT, P3 ;  /* 0x000000ff8b00720c */ /* 0x000fe40003f65330 */
[----:B------:R-:W-:Y:S02]  /*58e0*/  PLOP3.LUT P1, PT, PT, PT, PT, 0x8, 0x80 ;  /* 0x000000000080781c */ /* 0x000fe40003f2e170 */
[----:B------:R-:W-:Y:S02]  /*58f0*/  PLOP3.LUT P0, PT, PT, PT, UP1, 0x80, 0x8 ;  /* 0x000000000008781c */ /* 0x000fe40003f0f018 */
[----:B------:R-:W-:Y:S02]  /*5900*/  ISETP.NE.AND.EX P4, PT, R135, RZ, PT, P4 ;  /* 0x000000ff8700720c */ /* 0x000fe40003f85340 */
[----:B------:R-:W2:Y:S09]  /*5910*/  @UP1 LDCU.64 UR4, c[0x0][0x888] ;  /* 0x00011100ff0417ac */ /* 0x000eb20008000a00 */
[----:B------:R-:W-:Y:S01]  /*5920*/  @P0 PLOP3.LUT P1, PT, P3, PT, PT, 0x80, 0x8 ;  /* 0x000000000008081c */ /* 0x000fe20001f2f070 */
[----:B--2---:R-:W-:Y:S04]  /*5930*/  @UP1 UISETP.NE.U32.AND UP0, UPT, UR4, URZ, UPT ;  /* 0x000000ff0400128c */ /* 0x004fe8000bf05070 */
[----:B------:R-:W-:Y:S04]  /*5940*/  @UP1 UISETP.NE.AND.EX UP0, UPT, UR5, URZ, UPT, UP0 ;  /* 0x000000ff0500128c */ /* 0x000fe8000bf05300 */
[----:B------:R-:W-:Y:S01]  /*5950*/  @UP1 USEL UR4, URZ, 0xffffffff, UP0 ;  /* 0xffffffffff041887 */ /* 0x000fe20008000000 */
[----:B------:R-:W-:Y:S11]  /*5960*/  @!P3 BRA `(.L_x_94) ;  /* 0x000000000030b947 */ /* 0x000ff60003800000 */
        /* <DEDUP_REMOVED lines=12> */
.L_x_94:
[----:B------:R-:W-:Y:S05]  /*5a30*/  @!P4 BRA `(.L_x_95) ;  /* 0x000000000024c947 */ /* 0x000fea0003800000 */
[----:B------:R-:W-:Y:S01]  /*5a40*/  ISETP.NE.U32.AND P2, PT, R132, RZ, PT ;  /* 0x000000ff8400720c */ /* 0x000fe20003f45070 */
[----:B------:R-:W2:Y:S03]  /*5a50*/  LDCU.64 UR6, c[0x0][0x358] ;  /* 0x00006b00ff0677ac */ /* 0x000ea60008000a00 */
[----:B------:R-:W-:Y:S11]  /*5a60*/  ISETP.NE.AND.EX P2, PT, R133, RZ, PT, P2 ;  /* 0x000000ff8500720c */ /* 0x000ff60003f45320 */
[----:B------:R-:W-:Y:S02]  /*5a70*/  @!UPT UIADD3 URZ, UPT, UPT, URZ, URZ, URZ ;  /* 0x000000fffffff290 */ /* 0x000fe4000fffe0ff */
[----:B------:R-:W4:Y:S01]  /*5a80*/  @P2 LDC.64 R2, c[0x0][0x8a8] ;  /* 0x00022a00ff022b82 */ /* 0x000f220000000a00 */
[----:B-1----:R-:W-:Y:S04]  /*5a90*/  @P2 IMAD R0, R134, UR36, RZ ;  /* 0x0000002486002c24 */ /* 0x002fe8000f8e02ff */
[----:B----4-:R-:W-:Y:S05]  /*5aa0*/  @P2 IMAD.WIDE R2, R0, 0x4, R2 ;  /* 0x0000000400022825 */ /* 0x010fea00078e0202 */
[----:B--2--5:R2:W5:Y:S02]  /*5ab0*/  @P2 LDG.E R70, desc[UR6][R2.64] ;  /* 0x0000000602462981 */ /* 0x024564000c1e1900 */
[----:B--2---:R-:W4:Y:S02]  /*5ac0*/  @!P2 LDC R70, c[0x0][0x8a0] ;  /* 0x00022800ff46ab82 */ /* 0x004f240000000800 */
.L_x_95:
[----:B---3-5:R-:W-:Y:S01]  /*5ad0*/  @P0 FSETP.NEU.AND P4, PT, R71, RZ, PT ;  /* 0x000000ff4700020b */ /* 0x028fe20003f8d000 */
[----:B-1----:R-:W-:Y:S01]  /*5ae0*/  IMAD.U32 R0, RZ, RZ, UR4 ;  /* 0x00000004ff007e24 */ /* 0x002fe2000f8e00ff */
[----:B------:R-:W-:Y:S01]  /*5af0*/  @P0 LOP3.LUT P2, RZ, R141, 0xff, RZ, 0xc0, !PT ;  /* 0x000000ff8dff0812 */ /* 0x000fe2000784c0ff */
[----:B------:R-:W-:Y:S01]  /*5b00*/  BSSY B1, `(.L_x_96) ;  /* 0x000003d000017945 */ /* 0x000fe20003800000 */
[----:B------:R-:W-:Y:S02]  /*5b10*/  @P0 SEL R2, RZ, 0xffffffff, P4 ;  /* 0xffffffffff020807 */ /* 0x000fe40002000000 */
[----:B------:R-:W-:Y:S02]  /*5b20*/  CS2R R18, SRZ ;  /* 0x0000000000127805 */ /* 0x000fe4000001ff00 */
[----:B------:R-:W-:Y:S02]  /*5b30*/  LEA R22, R68, UR44, 0x3 ;  /* 0x0000002c44167c11 */ /* 0x000fe4000f8e18ff */
[----:B------:R-:W-:Y:S02]  /*5b40*/  CS2R R16, SRZ ;  /* 0x0000000000107805 */ /* 0x000fe4000001ff00 */
[----:B------:R-:W-:Y:S02]  /*5b50*/  @P1 SEL R2, R0, R2, !P2 ;  /* 0x0000000200021207 */ /* 0x000fe40005000000 */
[----:B------:R-:W-:Y:S02]  /*5b60*/  CS2R R26, SRZ ;  /* 0x00000000001a7805 */ /* 0x000fe4000001ff00 */
[----:B------:R-:W-:Y:S02]  /*5b70*/  SHF.L.U32 R4, R146, 0x1f, RZ ;  /* 0x0000001f92047819 */ /* 0x000fe400000006ff */
[----:B------:R-:W-:Y:S02]  /*5b80*/  CS2R R24, SRZ ;  /* 0x0000000000187805 */ /* 0x000fe4000001ff00 */
[----:B------:R-:W-:Y:S02]  /*5b90*/  @P0 LOP3.LUT R2, R2, 0x1, RZ, 0xc0, !PT ;  /* 0x0000000102020812 */ /* 0x000fe400078ec0ff */
[----:B------:R-:W-:Y:S02]  /*5ba0*/  CS2R R30, SRZ ;  /* 0x00000000001e7805 */ /* 0x000fe4000001ff00 */
[----:B------:R-:W-:Y:S02]  /*5bb0*/  PLOP3.LUT P5, PT, PT, PT, PT, 0x8, 0x80 ;  /* 0x000000000080781c */ /* 0x000fe40003fae170 */
[----:B------:R-:W-:Y:S02]  /*5bc0*/  CS2R R28, SRZ ;  /* 0x00000000001c7805 */ /* 0x000fe4000001ff00 */
[----:B------:R-:W-:Y:S01]  /*5bd0*/  ISETP.NE.U32.OR P1, PT, R2, 0x1, !P0 ;  /* 0x000000010200780c */ /* 0x000fe20004725470 */
[----:B------:R-:W-:Y:S01]  /*5be0*/  IMAD R2, R68, 0x40, R69 ;  /* 0x0000004044027824 */ /* 0x000fe200078e0245 */
[----:B------:R-:W-:Y:S02]  /*5bf0*/  CS2R R34, SRZ ;  /* 0x0000000000227805 */ /* 0x000fe4000001ff00 */
[----:B------:R-:W-:Y:S09]  /*5c00*/  CS2R R32, SRZ ;  /* 0x0000000000207805 */ /* 0x000ff2000001ff00 */
[----:B------:R-:W-:Y:S04]  /*5c10*/  @P1 SHF.L.U32 R0, R144, 0x1f, RZ ;  /* 0x0000001f90001819 */ /* 0x000fe800000006ff */
[----:B------:R-:W1:Y:S01]  /*5c20*/  @P1 SYNCS.PHASECHK.TRANS64.TRYWAIT P0, [UR44+0x80], R0 ;  /* 0x00008000ff0015a7 */ /* 0x000e62000800112c */
[----:B------:R2:W3:Y:S01]  /*5c30*/  SYNCS.PHASECHK.TRANS64.TRYWAIT P4, [R22+URZ+0xc0], R4 ;  /* 0x0000c004160075a7 */ /* 0x0004e200080811ff */
[----:B-1----:R-:W-:Y:S01]  /*5c40*/  @P1 PLOP3.LUT P5, PT, P0, PT, PT, 0x8, 0x80 ;  /* 0x000000000080181c */ /* 0x002fe200007ae170 */
[----:B------:R-:W-:Y:S01]  /*5c50*/  @!UPT UIADD3 URZ, UPT, UPT, URZ, URZ, URZ ;  /* 0x000000fffffff290 */ /* 0x000fe2000fffe0ff */
[----:B--23--:R-:W-:Y:S11]  /*5c60*/  @!P1 BRA `(.L_x_97) ;  /* 0x0000000000989947 */ /* 0x00cff60003800000 */
[----:B------:R-:W-:Y:S01]  /*5c70*/  ISETP.NE.U32.AND P0, PT, RZ, UR56, PT ;  /* 0x00000038ff007c0c */ /* 0x000fe2000bf05070 */
[----:B------:R-:W-:Y:S01]  /*5c80*/  BSSY B0, `(.L_x_98) ;  /* 0x0000016000007945 */ /* 0x000fe20003800000 */
[----:B------:R-:W-:Y:S02]  /*5c90*/  FSETP.NEU.AND P2, PT, R71, RZ, PT ;  /* 0x000000ff4700720b */ /* 0x000fe40003f4d000 */
[----:B------:R-:W-:Y:S02]  /*5ca0*/  CS2R R34, SRZ ;  /* 0x0000000000227805 */ /* 0x000fe4000001ff00 */
[----:B------:R-:W-:Y:S02]  /*5cb0*/  ISETP.NE.AND.EX P0, PT, RZ, UR57, PT, P0 ;  /* 0x00000039ff007c0c */ /* 0x000fe4000bf05300 */
[----:B------:R-:W-:Y:S02]  /*5cc0*/  CS2R R32, SRZ ;  /* 0x0000000000207805 */ /* 0x000fe4000001ff00 */
[----:B------:R-:W-:Y:S02]  /*5cd0*/  LOP3.LUT P1, RZ, R141, 0xff, RZ, 0xc0, !PT ;  /* 0x000000ff8dff7812 */ /* 0x000fe4000782c0ff */
[----:B------:R-:W-:Y:S02]  /*5ce0*/  CS2R R30, SRZ ;  /* 0x00000000001e7805 */ /* 0x000fe4000001ff00 */
[----:B------:R-:W-:Y:S02]  /*5cf0*/  SEL R0, RZ, 0xffffffff, P2 ;  /* 0xffffffffff007807 */ /* 0x000fe40001000000 */
[----:B------:R-:W-:Y:S02]  /*5d00*/  CS2R R28, SRZ ;  /* 0x00000000001c7805 */ /* 0x000fe4000001ff00 */
[----:B------:R-:W-:Y:S02]  /*5d10*/  SEL R3, RZ, 0xffffffff, P0 ;  /* 0xffffffffff037807 */ /* 0x000fe40000000000 */
[----:B------:R-:W-:Y:S02]  /*5d20*/  CS2R R26, SRZ ;  /* 0x00000000001a7805 */ /* 0x000fe4000001ff00 */
[----:B------:R-:W-:Y:S02]  /*5d30*/  CS2R R24, SRZ ;  /* 0x0000000000187805 */ /* 0x000fe4000001ff00 */
[----:B------:R-:W-:Y:S02]  /*5d40*/  CS2R R18, SRZ ;  /* 0x0000000000127805 */ /* 0x000fe4000001ff00 */
[----:B------:R-:W-:Y:S02]  /*5d50*/  @P3 SEL R0, R3, R0, !P1 ;  /* 0x0000000003003207 */ /* 0x000fe40004800000 */
[----:B------:R-:W-:Y:S02]  /*5d60*/  CS2R R16, SRZ ;  /* 0x0000000000107805 */ /* 0x000fe4000001ff00 */
[----:B------:R-:W-:Y:S04]  /*5d70*/  LOP3.LUT R0, R0, 0x1, RZ, 0xc0, !PT ;  /* 0x0000000100007812 */ /* 0x000fe800078ec0ff */
[----:B------:R-:W-:Y:S01]  /*5d80*/  ISETP.NE.U32.AND P0, PT, R0, 0x1, PT ;  /* 0x000000010000780c */ /* 0x000fe20003f05070 */
[----:B------:R-:W-:Y:S01]  /*5d90*/  @!UPT UIADD3 URZ, UPT, UPT, URZ, URZ, URZ ;  /* 0x000000fffffff290 */ /* 0x000fe2000fffe0ff */
[----:B------:R-:W-:Y:S11]  /*5da0*/  @!P5 BRA `(.L_x_99) ;  /* 0x00000000000cd947 */ /* 0x000ff60003800000 */
[----:B------:R-:W-:Y:S04]  /*5db0*/  SHF.L.U32 R3, R144, 0x1f, RZ ;  /* 0x0000001f90037819 */ /* 0x000fe800000006ff */
[----:B------:R-:W1:Y:S02]  /*5dc0*/  SYNCS.PHASECHK.TRANS64.TRYWAIT P1, [UR44+0x80], R3 ;  /* 0x00008003ff0075a7 */ /* 0x000e64000802112c */
[----:B-1----:R-:W-:Y:S05]  /*5dd0*/  @!P1 BRA `(.L_x_100) ;  /* 0x0000001c00bc9947 */ /* 0x002fea0003800000 */
.L_x_99:
[----:B------:R-:W-:Y:S05]  /*5de0*/  BSYNC B0 ;  /* 0x0000000000007941 */ /* 0x000fea0003800000 */
.L_x_98:
[----:B------:R2:W3:Y:S01]  /*5df0*/  @P0 LDS.128 R32, [R140+UR44+0x200] ;  /* 0x0002002c8c200984 */ /* 0x0004e20008000c00 */
[----:B------:R-:W-:Y:S01]  /*5e00*/  UIADD3 UR4, UPT, UPT, UR44, 0x88, URZ ;  /* 0x000000882c047890 */ /* 0x000fe2000fffe0ff */
[----:B------:R-:W-:Y:S02]  /*5e10*/  LOP3.LUT R144, R144, 0x1, RZ, 0x3c, !PT ;  /* 0x0000000190907812 */ /* 0x000fe400078e3cff */
[----:B------:R2:W1:Y:S01]  /*5e20*/  @P0 LDS.128 R28, [R149+0x10] ;  /* 0x00001000951c0984 */ /* 0x0004620000000c00 */
[----:B------:R-:W-:Y:S03]  /*5e30*/  UPRMT UR4, UR61, 0x654, UR4 ;  /* 0x000006543d047896 */ /* 0x000fe60008000004 */
[----:B------:R2:W1:Y:S04]  /*5e40*/  @P0 LDS.128 R24, [R148+0x20] ;  /* 0x0000200094180984 */ /* 0x0004680000000c00 */
[----:B------:R2:W1:Y:S01]  /*5e50*/  @P0 LDS.128 R16, [R147+0x30] ;  /* 0x0000300093100984 */ /* 0x0004620000000c00 */
[----:B------:R-:W-:Y:S01]  /*5e60*/  @!PT LDS RZ, [RZ] ;  /* 0x00000000fffff984 */ /* 0x000fe20000000800 */
[----:B------:R-:W-:Y:S01]  /*5e70*/  @!PT LDS RZ, [RZ] ;  /* 0x00000000fffff984 */ /* 0x000fe20000000800 */
[----:B------:R-:W-:Y:S01]  /*5e80*/  @!PT LDS RZ, [RZ] ;  /* 0x00000000fffff984 */ /* 0x000fe20000000800 */
[----:B------:R-:W-:Y:S01]  /*5e90*/  @!PT LDS RZ, [RZ] ;  /* 0x00000000fffff984 */ /* 0x000fe20000000800 */
[----:B------:R5:W-:Y:S06]  /*5ea0*/  MEMBAR.ALL.CTA ;  /* 0x0000000000007992 */ /* 0x000bec0000008000 */
[----:B-----5:R-:W5:Y:S02]  /*5eb0*/  FENCE.VIEW.ASYNC.S ;  /* 0x00000000000073c6 */ /* 0x020f640000000000 */
[----:B-----5:R-:W-:Y:S01]  /*5ec0*/  SYNCS.ARRIVE.TRANS64.RED.A1T0 RZ, [UR4], RZ ;  /* 0x000000ffffff79a7 */ /* 0x020fe20008100404 */
.L_x_97:
[----:B------:R-:W-:Y:S05]  /*5ed0*/  BSYNC B1 ;  /* 0x0000000000017941 */ /* 0x000fea0003800000 */
.L_x_96:
[----:B-1----:R-:W-:Y:S04]  /*5ee0*/  SHF.R.U32.HI R0, RZ, 0x15, R2 ;  /* 0x00000015ff007819 */ /* 0x002fe80000011602 */
[----:B------:R-:W-:Y:S01]  /*5ef0*/  LOP3.LUT P0, RZ, R0, 0x3, R142, 0x48, !PT ;  /* 0x0000000300ff7812 */ /* 0x000fe2000780488e */
[----:B------:R-:W-:Y:S01]  /*5f00*/  @!UPT UIADD3 URZ, UPT, UPT, URZ, URZ, URZ ;  /* 0x000000fffffff290 */ /* 0x000fe2000fffe0ff */
[----:B------:R-:W-:Y:S11]  /*5f10*/  @P4 BRA `(.L_x_101) ;  /* 0x0000000000084947 */ /* 0x000ff60003800000 */
[----:B------:R-:W1:Y:S02]  /*5f20*/  SYNCS.PHASECHK.TRANS64.TRYWAIT P1, [R22+URZ+0xc0], R4 ;  /* 0x0000c004160075a7 */ /* 0x000e6400080211ff */
[----:B-1----:R-:W-:Y:S05]  /*5f30*/  @!P1 BRA `(.L_x_102) ;  /* 0x0000001c007c9947 */ /* 0x002fea0003800000 */
.L_x_101:
[----:B------:R-:W-:Y:S05]  /*5f40*/  @!P0 BRA `(.L_x_103) ;  /* 0x0000000000408947 */ /* 0x000fea0003800000 */
[----:B------:R-:W1:Y:S01]  /*5f50*/  LDCU.64 UR8, c[0x4][0x70] ;  /* 0x01000e00ff0877ac */ /* 0x000e620008000a00 */
[----:B------:R-:W-:Y:S01]  /*5f60*/  MOV R15, 0x0 ;  /* 0x00000000000f7802 */ /* 0x000fe20000000f00 */
[----:B------:R-:W-:Y:S02]  /*5f70*/  HFMA2 R12, -RZ, RZ, 0, 5.9604644775390625e-08 ;  /* 0x00000001ff0c7431 */ /* 0x000fe400000001ff */
[----:B------:R-:W-:Y:S02]  /*5f80*/  IMAD.MOV.U32 R8, RZ, RZ, 0x192 ;  /* 0x00000192ff087424 */ /* 0x000fe400078e00ff */
[----:B------:R-:W-:Y:S01]  /*5f90*/  IMAD.MOV.U32 R13, RZ, RZ, RZ ;  /* 0x000000ffff0d7224 */ /* 0x000fe200078e00ff */
[----:B------:R-:W5:Y:S01]  /*5fa0*/  LDCU.64 UR6, c[0x4][0x78] ;  /* 0x01000f00ff0677ac */ /* 0x000f620008000a00 */
[----:B------:R-:W2:Y:S01]  /*5fb0*/  LDC.64 R14, c[0x4][R15] ;  /* 0x010000000f0e7b82 */ /* 0x000ea20000000a00 */
[----:B------:R-:W3:Y:S01]  /*5fc0*/  LDCU.64 UR4, c[0x4][0x10] ;  /* 0x01000200ff0477ac */ /* 0x000ee20008000a00 */
[----:B-1----:R-:W-:Y:S01]  /*5fd0*/  MOV R5, UR9 ;  /* 0x0000000900057c02 */ /* 0x002fe20008000f00 */
[----:B------:R-:W-:Y:S01]  /*5fe0*/  IMAD.U32 R4, RZ, RZ, UR8 ;  /* 0x00000008ff047e24 */ /* 0x000fe2000f8e00ff */
[----:B-----5:R-:W-:Y:S01]  /*5ff0*/  MOV R7, UR7 ;  /* 0x0000000700077c02 */ /* 0x020fe20008000f00 */
[----:B------:R-:W-:Y:S01]  /*6000*/  IMAD.U32 R6, RZ, RZ, UR6 ;  /* 0x00000006ff067e24 */ /* 0x000fe2000f8e00ff */
[----:B---3--:R-:W-:Y:S01]  /*6010*/  MOV R11, UR5 ;  /* 0x00000005000b7c02 */ /* 0x008fe20008000f00 */
[----:B------:R-:W-:Y:S02]  /*6020*/  IMAD.U32 R10, RZ, RZ, UR4 ;  /* 0x00000004ff0a7e24 */ /* 0x000fe4000f8e00ff */
[----:B------:R-:W-:Y:S07]  /*6030*/  LEPC R20, `(.L_x_103) ;  /* 0x000000001014794e */ /* 0x000fee0000000000 */
[----:B--2-4-:R-:W-:Y:S05]  /*6040*/  CALL.ABS.NOINC R14 ;  /* 0x000000000e007343 */ /* 0x014fea0003c00000 */
.L_x_103:
[----:B------:R-:W-:Y:S01]  /*6050*/  LOP3.LUT P0, RZ, R131, 0x60, RZ, 0xc0, !PT ;  /* 0x0000006083ff7812 */ /* 0x000fe2000780c0ff */
[----:B------:R-:W-:Y:S05]  /*6060*/  WARPSYNC.ALL ;  /* 0x0000000000007948 */ /* 0x000fea0003800000 */
[----:B------:R-:W-:Y:S01]  /*6070*/  R2UR UR4, R2 ;  /* 0x00000000020472ca */ /* 0x000fe200000e0000 */
[----:B------:R-:W-:Y:S01]  /*6080*/  BSSY.RECONVERGENT B0, `(.L_x_104) ;  /* 0x0000120000007945 */ /* 0x000fe20003800200 */
[----:B---3--:R-:W-:Y:S02]  /*6090*/  F2FP.F16.E4M3.UNPACK_B R2, R32 ;  /* 0x00000020ff02723e */ /* 0x008fe400020006ff */
[-C--:B------:R-:W-:Y:S02]  /*60a0*/  F2FP.F16.E4M3.UNPACK_B R21, R33.reuse ;  /* 0x00000021ff15723e */ /* 0x080fe400020006ff */
[----:B------:R-:W-:Y:S01]  /*60b0*/  F2FP.F16.E4M3.UNPACK_B R12, R28 ;  /* 0x0000001cff0c723e */ /* 0x000fe200020006ff */
[----:B------:R-:W-:Y:S01]  /*60c0*/  HADD2.F32 R0, -RZ, R2.H0_H0 ;  /* 0x20000002ff007230 */ /* 0x000fe20000004100 */
[----:B------:R-:W-:Y:S01]  /*60d0*/  F2FP.F16.E4M3.UNPACK_B R32, R32.H1 ;  /* 0x00000020ff20723e */ /* 0x000fe200030006ff */
[--C-:B------:R-:W-:Y:S01]  /*60e0*/  HADD2.F32 R73, -RZ, R21.reuse.H0_H0 ;  /* 0x20000015ff497230 */ /* 0x100fe20000004100 */
[----:B------:R-:W-:Y:S01]  /*60f0*/  F2FP.F16.E4M3.UNPACK_B R33, R33.H1 ;  /* 0x00000021ff21723e */ /* 0x000fe200030006ff */
[----:B------:R-:W-:Y:S01]  /*6100*/  HADD2.F32 R74, -RZ, R21.H1_H1 ;  /* 0x30000015ff4a7230 */ /* 0x000fe20000004100 */
[-C--:B------:R-:W-:Y:S01]  /*6110*/  F2FP.F16.E4M3.UNPACK_B R20, R34.reuse ;  /* 0x00000022ff14723e */ /* 0x080fe200020006ff */
[--C-:B------:R-:W-:Y:S01]  /*6120*/  HADD2.F32 R3, -RZ, R32.reuse.H0_H0 ;  /* 0x20000020ff037230 */ /* 0x100fe20000004100 */
[----:B------:R-:W-:Y:S01]  /*6130*/  F2FP.F16.E4M3.UNPACK_B R15, R34.H1 ;  /* 0x00000022ff0f723e */ /* 0x000fe200030006ff */
[----:B------:R-:W-:Y:S01]  /*6140*/  HADD2.F32 R72, -RZ, R32.H1_H1 ;  /* 0x30000020ff487230 */ /* 0x000fe20000004100 */
[-C--:B------:R-:W-:Y:S01]  /*6150*/  F2FP.F16.E4M3.UNPACK_B R14, R35.reuse ;  /* 0x00000023ff0e723e */ /* 0x080fe200020006ff */
[--C-:B------:R-:W-:Y:S01]  /*6160*/  HADD2.F32 R75, -RZ, R33.reuse.H0_H0 ;  /* 0x20000021ff4b7230 */ /* 0x100fe20000004100 */
[----:B------:R-:W-:Y:S01]  /*6170*/  F2FP.F16.E4M3.UNPACK_B R13, R35.H1 ;  /* 0x00000023ff0d723e */ /* 0x000fe200030006ff */
[----:B------:R-:W-:Y:S01]  /*6180*/  HADD2.F32 R76, -RZ, R33.H1_H1 ;  /* 0x30000021ff4c7230 */ /* 0x000fe20000004100 */
[----:B------:R-:W-:Y:S01]  /*6190*/  F2FP.F16.E4M3.UNPACK_B R28, R28.H1 ;  /* 0x0000001cff1c723e */ /* 0x000fe200030006ff */
[--C-:B------:R-:W-:Y:S01]  /*61a0*/  HADD2.F32 R77, -RZ, R20.reuse.H0_H0 ;  /* 0x20000014ff4d7230 */ /* 0x100fe20000004100 */
[-C--:B------:R-:W-:Y:S01]  /*61b0*/  F2FP.F16.E4M3.UNPACK_B R11, R29.reuse ;  /* 0x0000001dff0b723e */ /* 0x080fe200020006ff */
        /* <DEDUP_REMOVED lines=15> */
[----:B------:R-:W-:Y:S01]  /*62b0*/  R2UR UR5, R22 ;  /* 0x00000000160572ca */ /* 0x000fe200000e0000 */
        /* <DEDUP_REMOVED lines=29> */
[----:B------:R-:W-:Y:S01]  /*6490*/  IADD3 R68, PT, PT, R68, 0x1, RZ ;  /* 0x0000000144447810 */ /* 0x000fe20007ffe0ff */
[--C-:B------:R-:W-:Y:S02]  /*64a0*/  HADD2.F32 R101, -RZ, R5.reuse.H0_H0 ;  /* 0x20000005ff657230 */ /* 0x100fe40000004100 */
[----:B------:R-:W-:Y:S02]  /*64b0*/  HADD2.F32 R102, -RZ, R5.H1_H1 ;  /* 0x30000005ff667230 */ /* 0x000fe40000004100 */
[--C-:B------:R-:W-:Y:S02]  /*64c0*/  HADD2.F32 R103, -RZ, R4.reuse.H0_H0 ;  /* 0x20000004ff677230 */ /* 0x100fe40000004100 */
[----:B------:R-:W-:Y:S02]  /*64d0*/  HADD2.F32 R104, -RZ, R4.H1_H1 ;  /* 0x30000004ff687230 */ /* 0x000fe40000004100 */
[----:B------:R-:W1:Y:S01]  /*64e0*/  LDTM.x64 R4, tmem[UR4] ;  /* 0x00000004000479ee */ /* 0x000e620008340000 */
[----:B------:R-:W-:Y:S01]  /*64f0*/  NOP ;  /* 0x0000000000007918 */ /* 0x000fe20000000000 */
[----:B------:R-:W-:Y:S01]  /*6500*/  UIADD3 UR4, UPT, UPT, UR5, 0xe0, URZ ;  /* 0x000000e005047890 */ /* 0x000fe2000fffe0ff */
[----:B------:R-:W-:Y:S02]  /*6510*/  HADD2.F32 R2, -RZ, R2.H1_H1 ;  /* 0x30000002ff027230 */ /* 0x000fe40000004100 */
[--C-:B------:R-:W-:Y:S01]  /*6520*/  HADD2.F32 R105, -RZ, R106.reuse.H0_H0 ;  /* 0x2000006aff697230 */ /* 0x100fe20000004100 */
[----:B------:R-:W-:Y:S01]  /*6530*/  UPRMT UR4, UR61, 0x654, UR4 ;  /* 0x000006543d047896 */ /* 0x000fe20008000004 */
[----:B------:R-:W-:Y:S02]  /*6540*/  HADD2.F32 R106, -RZ, R106.H1_H1 ;  /* 0x3000006aff6a7230 */ /* 0x000fe40000004100 */
[--C-:B------:R-:W-:Y:S02]  /*6550*/  HADD2.F32 R109, -RZ, R110.reuse.H0_H0 ;  /* 0x2000006eff6d7230 */ /* 0x100fe40000004100 */
[----:B------:R-:W-:Y:S02]  /*6560*/  HADD2.F32 R110, -RZ, R110.H1_H1 ;  /* 0x3000006eff6e7230 */ /* 0x000fe40000004100 */
[--C-:B------:R-:W-:Y:S02]  /*6570*/  HADD2.F32 R113, -RZ, R114.reuse.H0_H0 ;  /* 0x20000072ff717230 */ /* 0x100fe40000004100 */
[----:B-1----:R-:W-:Y:S01]  /*6580*/  SYNCS.ARRIVE.TRANS64.RED.A1T0 RZ, [UR4], RZ ;  /* 0x000000ffffff79a7 */ /* 0x002fe20008100404 */
[----:B------:R-:W-:Y:S02]  /*6590*/  HADD2.F32 R114, -RZ, R114.H1_H1 ;  /* 0x30000072ff727230 */ /* 0x000fe40000004100 */
[--C-:B------:R-:W-:Y:S02]  /*65a0*/  HADD2.F32 R117, -RZ, R118.reuse.H0_H0 ;  /* 0x20000076ff757230 */ /* 0x100fe40000004100 */
[----:B------:R-:W-:Y:S02]  /*65b0*/  HADD2.F32 R118, -RZ, R118.H1_H1 ;  /* 0x30000076ff767230 */ /* 0x000fe40000004100 */
[--C-:B------:R-:W-:Y:S02]  /*65c0*/  HADD2.F32 R121, -RZ, R122.reuse.H0_H0 ;  /* 0x2000007aff797230 */ /* 0x100fe40000004100 */
[C---:B----4-:R-:W-:Y:S01]  /*65d0*/  FMUL R4, R70.reuse, R4 ;  /* 0x0000000446047220 */ /* 0x050fe20000400000 */
[C---:B------:R-:W-:Y:S01]  /*65e0*/  FMUL R5, R70.reuse, R5 ;  /* 0x0000000546057220 */ /* 0x040fe20000400000 */
[C---:B------:R-:W-:Y:S01]  /*65f0*/  FMUL R8, R70.reuse, R8 ;  /* 0x0000000846087220 */ /* 0x040fe20000400000 */
[C---:B------:R-:W-:Y:S01]  /*6600*/  FMUL R9, R70.reuse, R9 ;  /* 0x0000000946097220 */ /* 0x040fe20000400000 */
[C---:B------:R-:W-:Y:S01]  /*6610*/  FFMA R4, R71.reuse, R0, R4 ;  /* 0x0000000047047223 */ /* 0x040fe20000000004 */
[C---:B------:R-:W-:Y:S01]  /*6620*/  FFMA R5, R71.reuse, R2, R5 ;  /* 0x0000000247057223 */ /* 0x040fe20000000005 */
[C---:B------:R-:W-:Y:S01]  /*6630*/  FMUL R12, R70.reuse, R12 ;  /* 0x0000000c460c7220 */ /* 0x040fe20000400000 */
[C---:B------:R-:W-:Y:S01]  /*6640*/  FMUL R13, R70.reuse, R13 ;  /* 0x0000000d460d7220 */ /* 0x040fe20000400000 */
[C---:B------:R-:W-:Y:S01]  /*6650*/  FMUL R16, R70.reuse, R16 ;  /* 0x0000001046107220 */ /* 0x040fe20000400000 */
[C---:B------:R-:W-:Y:S01]  /*6660*/  FMUL R17, R70.reuse, R17 ;  /* 0x0000001146117220 */ /* 0x040fe20000400000 */
[C---:B------:R-:W-:Y:S01]  /*6670*/  FMUL R0, R70.reuse, R20 ;  /* 0x0000001446007220 */ /* 0x040fe20000400000 */
[C---:B------:R-:W-:Y:S01]  /*6680*/  FMUL R2, R70.reuse, R21 ;  /* 0x0000001546027220 */ /* 0x040fe20000400000 */
[C---:B------:R-:W-:Y:S01]  /*6690*/  FMUL R21, R70.reuse, R28 ;  /* 0x0000001c46157220 */ /* 0x040fe20000400000 */
[----:B------:R-:W-:Y:S02]  /*66a0*/  HADD2.F32 R122, -RZ, R122.H1_H1 ;  /* 0x3000007aff7a7230 */ /* 0x000fe40000004100 */
[C---:B------:R-:W-:Y:S01]  /*66b0*/  FMUL R6, R70.reuse, R6 ;  /* 0x0000000646067220 */ /* 0x040fe20000400000 */
[--C-:B------:R-:W-:Y:S02]  /*66c0*/  HADD2.F32 R125, -RZ, R126.reuse.H0_H0 ;  /* 0x2000007eff7d7230 */ /* 0x100fe40000004100 */
[C---:B------:R-:W-:Y:S01]  /*66d0*/  FMUL R7, R70.reuse, R7 ;  /* 0x0000000746077220 */ /* 0x040fe20000400000 */
[----:B------:R-:W-:Y:S02]  /*66e0*/  HADD2.F32 R126, -RZ, R126.H1_H1 ;  /* 0x3000007eff7e7230 */ /* 0x000fe40000004100 */
[C---:B------:R-:W-:Y:S01]  /*66f0*/  FFMA R6, R71.reuse, R3, R6 ;  /* 0x0000000347067223 */ /* 0x040fe20000000006 */
[C---:B------:R-:W-:Y:S01]  /*6700*/  FMUL R10, R70.reuse, R10 ;  /* 0x0000000a460a7220 */ /* 0x040fe20000400000 */
[C---:B------:R-:W-:Y:S01]  /*6710*/  FFMA R7, R71.reuse, R72, R7 ;  /* 0x0000004847077223 */ /* 0x040fe20000000007 */
[C---:B------:R-:W-:Y:S01]  /*6720*/  FFMA R8, R71.reuse, R73, R8 ;  /* 0x0000004947087223 */ /* 0x040fe20000000008 */
[C---:B------:R-:W-:Y:S01]  /*6730*/  FFMA R9, R71.reuse, R74, R9 ;  /* 0x0000004a47097223 */ /* 0x040fe20000000009 */
[C---:B------:R-:W-:Y:S01]  /*6740*/  FFMA R10, R71.reuse, R75, R10 ;  /* 0x0000004b470a7223 */ /* 0x040fe2000000000a */
[--C-:B------:R-:W-:Y:S02]  /*6750*/  HADD2.F32 R74, -RZ, R129.reuse.H0_H0 ;  /* 0x20000081ff4a7230 */ /* 0x100fe40000004100 */
[C---:B------:R-:W-:Y:S01]  /*6760*/  FMUL R11, R70.reuse, R11 ;  /* 0x0000000b460b7220 */ /* 0x040fe20000400000 */
[----:B------:R-:W-:Y:S02]  /*6770*/  HADD2.F32 R75, -RZ, R129.H1_H1 ;  /* 0x30000081ff4b7230 */ /* 0x000fe40000004100 */
[C---:B------:R-:W-:Y:S01]  /*6780*/  FMUL R14, R70.reuse, R14 ;  /* 0x0000000e460e7220 */ /* 0x040fe20000400000 */
[--C-:B------:R-:W-:Y:S02]  /*6790*/  HADD2.F32 R72, -RZ, R130.reuse.H0_H0 ;  /* 0x20000082ff487230 */ /* 0x100fe40000004100 */
[C---:B------:R-:W-:Y:S01]  /*67a0*/  FFMA R11, R71.reuse, R76, R11 ;  /* 0x0000004c470b7223 */ /* 0x040fe2000000000b */
[C---:B------:R-:W-:Y:S01]  /*67b0*/  FFMA R12, R71.reuse, R77, R12 ;  /* 0x0000004d470c7223 */ /* 0x040fe2000000000c */
[----:B------:R-:W-:Y:S01]  /*67c0*/  FFMA R13, R71, R78, R13 ;  /* 0x0000004e470d7223 */ /* 0x000fe2000000000d */
[----:B------:R-:W-:Y:S01]  /*67d0*/  F2FP.SATFINITE.E4M3.F32.PACK_AB_MERGE_C R76, R7, R6, RZ ;  /* 0x00000006074c723e */ /* 0x000fe200048070ff */
[----:B------:R-:W-:Y:S01]  /*67e0*/  FFMA R14, R71, R79, R14 ;  /* 0x0000004f470e7223 */ /* 0x000fe2000000000e */
[----:B------:R-:W-:Y:S01]  /*67f0*/  F2FP.SATFINITE.E4M3.F32.PACK_AB_MERGE_C R129, R11, R10, RZ ;  /* 0x0000000a0b81723e */ /* 0x000fe200048070ff */
[C---:B------:R-:W-:Y:S01]  /*6800*/  FMUL R7, R70.reuse, R24 ;  /* 0x0000001846077220 */ /* 0x040fe20000400000 */
[C---:B------:R-:W-:Y:S01]  /*6810*/  FMUL R10, R70.reuse, R25 ;  /* 0x00000019460a7220 */ /* 0x040fe20000400000 */
[C---:B------:R-:W-:Y:S01]  /*6820*/  FMUL R25, R70.reuse, R32 ;  /* 0x0000002046197220 */ /* 0x040fe20000400000 */
[----:B------:R-:W-:Y:S02]  /*6830*/  HADD2.F32 R73, -RZ, R130.H1_H1 ;  /* 0x30000082ff497230 */ /* 0x000fe40000004100 */
[C---:B------:R-:W-:Y:S01]  /*6840*/  FMUL R15, R70.reuse, R15 ;  /* 0x0000000f460f7220 */ /* 0x040fe20000400000 */
[C---:B------:R-:W-:Y:S01]  /*6850*/  FMUL R18, R70.reuse, R18 ;  /* 0x0000001246127220 */ /* 0x040fe20000400000 */
[C---:B------:R-:W-:Y:S01]  /*6860*/  FMUL R19, R70.reuse, R19 ;  /* 0x0000001346137220 */ /* 0x040fe20000400000 */
[C---:B------:R-:W-:Y:S01]  /*6870*/  FMUL R3, R70.reuse, R22 ;  /* 0x0000001646037220 */ /* 0x040fe20000400000 */
[C---:B------:R-:W-:Y:S01]  /*6880*/  FFMA R15, R71.reuse, R80, R15 ;  /* 0x00000050470f7223 */ /* 0x040fe2000000000f */
[C---:B------:R-:W-:Y:S01]  /*6890*/  FFMA R16, R71.reuse, R81, R16 ;  /* 0x0000005147107223 */ /* 0x040fe20000000010 */
[C---:B------:R-:W-:Y:S01]  /*68a0*/  FFMA R17, R71.reuse, R82, R17 ;  /* 0x0000005247117223 */ /* 0x040fe20000000011 */
[C---:B------:R-:W-:Y:S01]  /*68b0*/  FFMA R18, R71.reuse, R83, R18 ;  /* 0x0000005347127223 */ /* 0x040fe20000000012 */
        /* <DEDUP_REMOVED lines=16> */
[----:B------:R-:W-:Y:S01]  /*69c0*/  FMUL R20, R70, R27 ;  /* 0x0000001b46147220 */ /* 0x000fe20000400000 */
[----:B------:R-:W-:Y:S01]  /*69d0*/  F2FP.SATFINITE.E4M3.F32.PACK_AB_MERGE_C R3, R6, R3, RZ ;  /* 0x000000030603723e */ /* 0x000fe200048070ff */
[C---:B------:R-:W-:Y:S01]  /*69e0*/  FMUL R23, R70.reuse, R30 ;  /* 0x0000001e46177220 */ /* 0x040fe20000400000 */
[C---:B------:R-:W-:Y:S01]  /*69f0*/  FMUL R30, R70.reuse, R37 ;  /* 0x00000025461e7220 */ /* 0x040fe20000400000 */
[C---:B------:R-:W-:Y:S01]  /*6a00*/  FFMA R20, R71.reuse, R92, R20 ;  /* 0x0000005c47147223 */ /* 0x040fe20000000014 */
[C---:B------:R-:W-:Y:S01]  /*6a10*/  FFMA R21, R71.reuse, R93, R21 ;  /* 0x0000005d47157223 */ /* 0x040fe20000000015 */
[C---:B------:R-:W-:Y:S01]  /*6a20*/  FFMA R22, R71.reuse, R94, R22 ;  /* 0x0000005e47167223 */ /* 0x040fe20000000016 */
[C---:B------:R-:W-:Y:S01]  /*6a30*/  FFMA R23, R71.reuse, R95, R23 ;  /* 0x0000005f47177223 */ /* 0x040fe20000000017 */
        /* <DEDUP_REMOVED lines=12> */
[----:B------:R-:W-:Y:S01]  /*6b00*/  FMUL R38, R70, R45 ;  /* 0x0000002d46267220 */ /* 0x000fe20000400000 */
[C---:B------:R-:W-:Y:S01]  /*6b10*/  FFMA R28, R71.reuse, R100, R28 ;  /* 0x00000064471c7223 */ /* 0x040fe2000000001c */
[----:B------:R-:W-:Y:S01]  /*6b20*/  F2FP.SATFINITE.E4M3.F32.PACK_AB_MERGE_C R6, R22, R21, R6 ;  /* 0x000000151606723e */ /* 0x000fe20004807006 */
[C---:B------:R-:W-:Y:S01]  /*6b30*/  FFMA R29, R71.reuse, R101, R29 ;  /* 0x00000065471d7223 */ /* 0x040fe2000000001d */
[C---:B------:R-:W-:Y:S01]  /*6b40*/  FFMA R30, R71.reuse, R102, R30 ;  /* 0x00000066471e7223 */ /* 0x040fe2000000001e */
[----:B------:R-:W-:Y:S01]  /*6b50*/  FFMA R31, R71, R103, R31 ;  /* 0x00000067471f7223 */ /* 0x000fe2000000001f */
[C---:B------:R-:W-:Y:S01]  /*6b60*/  FMUL R45, R70.reuse, R52 ;  /* 0x00000034462d7220 */ /* 0x040fe20000400000 */
[C---:B------:R-:W-:Y:S01]  /*6b70*/  FMUL R52, R70.reuse, R59 ;  /* 0x0000003b46347220 */ /* 0x040fe20000400000 */
[C---:B------:R-:W-:Y:S01]  /*6b80*/  FMUL R59, R70.reuse, R66 ;  /* 0x00000042463b7220 */ /* 0x040fe20000400000 */
[----:B------:R-:W-:Y:S01]  /*6b90*/  F2FP.SATFINITE.E4M3.F32.PACK_AB_MERGE_C R66, R13, R12, R14 ;  /* 0x0000000c0d42723e */ /* 0x000fe2000480700e */
[C---:B------:R-:W-:Y:S01]  /*6ba0*/  FMUL R32, R70.reuse, R39 ;  /* 0x0000002746207220 */ /* 0x040fe20000400000 */
[--C-:B------:R-:W-:Y:S02]  /*6bb0*/  HADD2.F32 R107, -RZ, R108.reuse.H0_H0 ;  /* 0x2000006cff6b7230 */ /* 0x100fe40000004100 */
[C---:B------:R-:W-:Y:S01]  /*6bc0*/  FMUL R35, R70.reuse, R42 ;  /* 0x0000002a46237220 */ /* 0x040fe20000400000 */
[----:B------:R-:W-:Y:S02]  /*6bd0*/  HADD2.F32 R108, -RZ, R108.H1_H1 ;  /* 0x3000006cff6c7230 */ /* 0x000fe40000004100 */
[C---:B------:R-:W-:Y:S01]  /*6be0*/  FFMA R32, R71.reuse, R104, R32 ;  /* 0x0000006847207223 */ /* 0x040fe20000000020 */
[----:B------:R-:W-:Y:S01]  /*6bf0*/  FMUL R36, R70, R43 ;  /* 0x0000002b46247220 */ /* 0x000fe20000400000 */
[C---:B------:R-:W-:Y:S01]  /*6c00*/  FFMA R33, R71.reuse, R105, R33 ;  /* 0x0000006947217223 */ /* 0x040fe20000000021 */
[C---:B------:R-:W-:Y:S01]  /*6c10*/  FFMA R34, R71.reuse, R106, R34 ;  /* 0x0000006a47227223 */ /* 0x040fe20000000022 */
[--C-:B------:R-:W-:Y:S01]  /*6c20*/  HADD2.F32 R111, -RZ, R112.reuse.H0_H0 ;  /* 0x20000070ff6f7230 */ /* 0x100fe20000004100 */
[----:B------:R-:W-:Y:S01]  /*6c30*/  F2FP.SATFINITE.E4M3.F32.PACK_AB_MERGE_C R32, R32, R31, RZ ;  /* 0x0000001f2020723e */ /* 0x000fe200048070ff */
[C---:B------:R-:W-:Y:S01]  /*6c40*/  FFMA R35, R71.reuse, R107, R35 ;  /* 0x0000006b47237223 */ /* 0x040fe20000000023 */
[----:B------:R-:W-:Y:S02]  /*6c50*/  HADD2.F32 R112, -RZ, R112.H1_H1 ;  /* 0x30000070ff707230 */ /* 0x000fe40000004100 */
[----:B------:R-:W-:Y:S01]  /*6c60*/  FMUL R39, R70, R46 ;  /* 0x0000002e46277220 */ /* 0x000fe20000400000 */
[----:B------:R-:W-:Y:S01]  /*6c70*/  F2FP.SATFINITE.E4M3.F32.PACK_AB_MERGE_C R32, R30, R29, R32 ;  /* 0x0000001d1e20723e */ /* 0x000fe20004807020 */
[C---:B------:R-:W-:Y:S01]  /*6c80*/  FFMA R36, R71.reuse, R108, R36 ;  /* 0x0000006c47247223 */ /* 0x040fe20000000024 */
[C---:B------:R-:W-:Y:S01]  /*6c90*/  FMUL R40, R70.reuse, R47 ;  /* 0x0000002f46287220 */ /* 0x040fe20000400000 */
[C---:B------:R-:W-:Y:S01]  /*6ca0*/  FFMA R37, R71.reuse, R109, R37 ;  /* 0x0000006d47257223 */ /* 0x040fe20000000025 */
[C---:B------:R-:W-:Y:S01]  /*6cb0*/  FFMA R38, R71.reuse, R110, R38 ;  /* 0x0000006e47267223 */ /* 0x040fe20000000026 */
[C---:B------:R-:W-:Y:S01]  /*6cc0*/  FMUL R42, R70.reuse, R49 ;  /* 0x00000031462a7220 */ /* 0x040fe20000400000 */
[--C-:B------:R-:W-:Y:S02]  /*6cd0*/  HADD2.F32 R115, -RZ, R116.reuse.H0_H0 ;  /* 0x20000074ff737230 */ /* 0x100fe40000004100 */
[C---:B------:R-:W-:Y:S01]  /*6ce0*/  FFMA R39, R71.reuse, R111, R39 ;  /* 0x0000006f47277223 */ /* 0x040fe20000000027 */
[----:B------:R-:W-:Y:S02]  /*6cf0*/  HADD2.F32 R116, -RZ, R116.H1_H1 ;  /* 0x30000074ff747230 */ /* 0x000fe40000004100 */
[C---:B------:R-:W-:Y:S01]  /*6d00*/  FMUL R43, R70.reuse, R50 ;  /* 0x00000032462b7220 */ /* 0x040fe20000400000 */
[C---:B------:R-:W-:Y:S01]  /*6d10*/  FFMA R40, R71.reuse, R112, R40 ;  /* 0x0000007047287223 */ /* 0x040fe20000000028 */
[C---:B------:R-:W-:Y:S01]  /*6d20*/  FMUL R44, R70.reuse, R51 ;  /* 0x00000033462c7220 */ /* 0x040fe20000400000 */
[C---:B------:R-:W-:Y:S01]  /*6d30*/  FFMA R41, R71.reuse, R113, R41 ;  /* 0x0000007147297223 */ /* 0x040fe20000000029 */
[C---:B------:R-:W-:Y:S01]  /*6d40*/  FMUL R50, R70.reuse, R57 ;  /* 0x0000003946327220 */ /* 0x040fe20000400000 */
[C---:B------:R-:W-:Y:S01]  /*6d50*/  FMUL R57, R70.reuse, R64 ;  /* 0x0000004046397220 */ /* 0x040fe20000400000 */
[----:B------:R-:W-:Y:S01]  /*6d60*/  FFMA R42, R71, R114, R42 ;  /* 0x00000072472a7223 */ /* 0x000fe2000000002a */
[C---:B------:R-:W-:Y:S01]  /*6d70*/  FMUL R46, R70.reuse, R53 ;  /* 0x00000035462e7220 */ /* 0x040fe20000400000 */
[--C-:B------:R-:W-:Y:S01]  /*6d80*/  HADD2.F32 R119, -RZ, R120.reuse.H0_H0 ;  /* 0x20000078ff777230 */ /* 0x100fe20000004100 */
[----:B------:R-:W-:Y:S01]  /*6d90*/  F2FP.SATFINITE.E4M3.F32.PACK_AB_MERGE_C R64, R5, R4, R76 ;  /* 0x000000040540723e */ /* 0x000fe2000480704c */
[C---:B------:R-:W-:Y:S01]  /*6da0*/  FMUL R51, R70.reuse, R58 ;  /* 0x0000003a46337220 */ /* 0x040fe20000400000 */
[C---:B------:R-:W-:Y:S01]  /*6db0*/  FMUL R53, R70.reuse, R60 ;  /* 0x0000003c46357220 */ /* 0x040fe20000400000 */
[C---:B------:R-:W-:Y:S01]  /*6dc0*/  FFMA R43, R71.reuse, R115, R43 ;  /* 0x00000073472b7223 */ /* 0x040fe2000000002b */
[----:B------:R-:W-:Y:S02]  /*6dd0*/  HADD2.F32 R120, -RZ, R120.H1_H1 ;  /* 0x30000078ff787230 */ /* 0x000fe40000004100 */
[C---:B------:R-:W-:Y:S01]  /*6de0*/  FMUL R47, R70.reuse, R54 ;  /* 0x00000036462f7220 */ /* 0x040fe20000400000 */
[C---:B------:R-:W-:Y:S01]  /*6df0*/  FMUL R58, R70.reuse, R65 ;  /* 0x00000041463a7220 */ /* 0x040fe20000400000 */
[----:B------:R-:W-:Y:S01]  /*6e00*/  FMUL R60, R70, R67 ;  /* 0x00000043463c7220 */ /* 0x000fe20000400000 */
[----:B------:R-:W-:Y:S01]  /*6e10*/  F2FP.SATFINITE.E4M3.F32.PACK_AB_MERGE_C R5, R20, R11, RZ ;  /* 0x0000000b1405723e */ /* 0x000fe200048070ff */
[----:B------:R-:W-:Y:S01]  /*6e20*/  FFMA R44, R71, R116, R44 ;  /* 0x00000074472c7223 */ /* 0x000fe2000000002c */
[C---:B------:R-:W-:Y:S01]  /*6e30*/  FMUL R48, R70.reuse, R55 ;  /* 0x0000003746307220 */ /* 0x040fe20000400000 */
[----:B------:R-:W-:Y:S01]  /*6e40*/  F2FP.SATFINITE.E4M3.F32.PACK_AB_MERGE_C R65, R9, R8, R129 ;  /* 0x000000080941723e */ /* 0x000fe20004807081 */
[----:B------:R-:W-:Y:S01]  /*6e50*/  FFMA R45, R71, R117, R45 ;  /* 0x00000075472d7223 */ /* 0x000fe2000000002d */
[----:B------:R-:W-:Y:S01]  /*6e60*/  F2FP.SATFINITE.E4M3.F32.PACK_AB_MERGE_C R67, R17, R16, R18 ;  /* 0x000000101143723e */ /* 0x000fe20004807012 */
[----:B------:R-:W-:Y:S01]  /*6e70*/  FMUL R49, R70, R56 ;  /* 0x0000003846317220 */ /* 0x000fe20000400000 */
[C---:B------:R-:W-:Y:S01]  /*6e80*/  FFMA R46, R71.reuse, R118, R46 ;  /* 0x00000076472e7223 */ /* 0x040fe2000000002e */
[--C-:B------:R-:W-:Y:S02]  /*6e90*/  HADD2.F32 R123, -RZ, R124.reuse.H0_H0 ;  /* 0x2000007cff7b7230 */ /* 0x100fe40000004100 */
[C---:B------:R-:W-:Y:S01]  /*6ea0*/  FFMA R47, R71.reuse, R119, R47 ;  /* 0x00000077472f7223 */ /* 0x040fe2000000002f */
[----:B------:R1:W-:Y:S01]  /*6eb0*/  STS.128 [R140+UR44+0x2200], R64 ;  /* 0x002200408c007988 */ /* 0x0003e20008000c2c */
[----:B------:R-:W-:Y:S01]  /*6ec0*/  HADD2.F32 R124, -RZ, R124.H1_H1 ;  /* 0x3000007cff7c7230 */ /* 0x000fe20000004100 */
[----:B------:R-:W-:Y:S01]  /*6ed0*/  F2FP.SATFINITE.E4M3.F32.PACK_AB_MERGE_C R5, R10, R7, R5 ;  /* 0x000000070a05723e */ /* 0x000fe20004807005 */
[C---:B------:R-:W-:Y:S01]  /*6ee0*/  FFMA R48, R71.reuse, R120, R48 ;  /* 0x0000007847307223 */ /* 0x040fe20000000030 */
[----:B------:R-:W-:Y:S01]  /*6ef0*/  F2FP.SATFINITE.E4M3.F32.PACK_AB_MERGE_C R7, R28, R27, RZ ;  /* 0x0000001b1c07723e */ /* 0x000fe200048070ff */
        /* <DEDUP_REMOVED lines=8> */
[----:B------:R-:W-:Y:S01]  /*6f80*/  FMUL R56, R70, R63 ;  /* 0x0000003f46387220 */ /* 0x000fe20000400000 */
[----:B------:R-:W-:Y:S01]  /*6f90*/  F2FP.SATFINITE.E4M3.F32.PACK_AB_MERGE_C R4, R2, R0, R3 ;  /* 0x000000000204723e */ /* 0x000fe20004807003 */
[C---:B------:R-:W-:Y:S01]  /*6fa0*/  FFMA R53, R71.reuse, R125, R53 ;  /* 0x0000007d47357223 */ /* 0x040fe20000000035 */
[----:B------:R-:W-:Y:S01]  /*6fb0*/  F2FP.SATFINITE.E4M3.F32.PACK_AB_MERGE_C R7, R26, R25, R7 ;  /* 0x000000191a07723e */ /* 0x000fe20004807007 */
[C---:B------:R-:W-:Y:S01]  /*6fc0*/  FFMA R54, R71.reuse, R126, R54 ;  /* 0x0000007e47367223 */ /* 0x040fe20000000036 */
[C---:B------:R-:W-:Y:S01]  /*6fd0*/  FFMA R55, R71.reuse, R127, R55 ;  /* 0x0000007f47377223 */ /* 0x040fe20000000037 */
[----:B------:R-:W-:Y:S01]  /*6fe0*/  F2FP.SATFINITE.E4M3.F32.PACK_AB_MERGE_C R35, R36, R35, RZ ;  /* 0x000000232423723e */ /* 0x000fe200048070ff */
[C---:B------:R-:W-:Y:S01]  /*6ff0*/  FFMA R56, R71.reuse, R128, R56 ;  /* 0x0000008047387223 */ /* 0x040fe20000000038 */
[----:B------:R1:W-:Y:S01]  /*7000*/  STS.128 [R149+0x2010], R4 ;  /* 0x0020100495007388 */ /* 0x0003e20000000c00 */
[----:B------:R-:W-:Y:S01]  /*7010*/  F2FP.SATFINITE.E4M3.F32.PACK_AB_MERGE_C R39, R40, R39, RZ ;  /* 0x000000272827723e */ /* 0x000fe200048070ff */
[C---:B------:R-:W-:Y:S01]  /*7020*/  FFMA R57, R71.reuse, R72, R57 ;  /* 0x0000004847397223 */ /* 0x040fe20000000039 */
[----:B------:R-:W-:Y:S01]  /*7030*/  F2FP.SATFINITE.E4M3.F32.PACK_AB_MERGE_C R43, R44, R43, RZ ;  /* 0x0000002b2c2b723e */ /* 0x000fe200048070ff */
[C---:B------:R-:W-:Y:S01]  /*7040*/  FFMA R58, R71.reuse, R73, R58 ;  /* 0x00000049473a7223 */ /* 0x040fe2000000003a */
[C---:B------:R-:W-:Y:S01]  /*7050*/  FFMA R59, R71.reuse, R74, R59 ;  /* 0x0000004a473b7223 */ /* 0x040fe2000000003b */
[----:B------:R-:W-:Y:S01]  /*7060*/  F2FP.SATFINITE.E4M3.F32.PACK_AB_MERGE_C R33, R34, R33, R35 ;  /* 0x000000212221723e */ /* 0x000fe20004807023 */
[----:B------:R-:W-:Y:S01]  /*7070*/  FFMA R60, R71, R75, R60 ;  /* 0x0000004b473c7223 */ /* 0x000fe2000000003c */
[----:B------:R-:W-:Y:S02]  /*7080*/  F2FP.SATFINITE.E4M3.F32.PACK_AB_MERGE_C R34, R38, R37, R39 ;  /* 0x000000252622723e */ /* 0x000fe40004807027 */
[----:B------:R-:W-:Y:S02]  /*7090*/  F2FP.SATFINITE.E4M3.F32.PACK_AB_MERGE_C R35, R42, R41, R43 ;  /* 0x000000292a23723e */ /* 0x000fe4000480702b */
[----:B------:R-:W-:Y:S02]  /*70a0*/  F2FP.SATFINITE.E4M3.F32.PACK_AB_MERGE_C R51, R52, R51, RZ ;  /* 0x000000333433723e */ /* 0x000fe400048070ff */
[----:B------:R-:W-:Y:S01]  /*70b0*/  F2FP.SATFINITE.E4M3.F32.PACK_AB_MERGE_C R48, R48, R47, RZ ;  /* 0x0000002f3030723e */ /* 0x000fe200048070ff */
[----:B------:R1:W-:Y:S01]  /*70c0*/  STS.128 [R148+0x2020], R32 ;  /* 0x0020202094007388 */ /* 0x0003e20000000c00 */
[----:B------:R-:W-:Y:S02]  /*70d0*/  F2FP.SATFINITE.E4M3.F32.PACK_AB_MERGE_C R55, R56, R55, RZ ;  /* 0x000000373837723e */ /* 0x000fe400048070ff */
[----:B------:R-:W-:Y:S02]  /*70e0*/  F2FP.SATFINITE.E4M3.F32.PACK_AB_MERGE_C R59, R60, R59, RZ ;  /* 0x0000003b3c3b723e */ /* 0x000fe400048070ff */
[----:B------:R-:W-:Y:S02]  /*70f0*/  F2FP.SATFINITE.E4M3.F32.PACK_AB_MERGE_C R49, R50, R49, R51 ;  /* 0x000000313231723e */ /* 0x000fe40004807033 */
[----:B------:R-:W-:Y:S02]  /*7100*/  F2FP.SATFINITE.E4M3.F32.PACK_AB_MERGE_C R48, R46, R45, R48 ;  /* 0x0000002d2e30723e */ /* 0x000fe40004807030 */
[----:B------:R-:W-:Y:S02]  /*7110*/  F2FP.SATFINITE.E4M3.F32.PACK_AB_MERGE_C R50, R54, R53, R55 ;  /* 0x000000353632723e */ /* 0x000fe40004807037 */
[----:B------:R-:W-:Y:S05]  /*7120*/  F2FP.SATFINITE.E4M3.F32.PACK_AB_MERGE_C R51, R58, R57, R59 ;  /* 0x000000393a33723e */ /* 0x000fea000480703b */
[----:B------:R1:W-:Y:S01]  /*7130*/  STS.128 [R147+0x2030], R48 ;  /* 0x0020303093007388 */ /* 0x0003e20000000c00 */
[----:B------:R-:W-:Y:S01]  /*7140*/  @!PT LDS RZ, [RZ] ;  /* 0x00000000fffff984 */ /* 0x000fe20000000800 */
[----:B------:R-:W-:Y:S01]  /*7150*/  @!PT LDS RZ, [RZ] ;  /* 0x00000000fffff984 */ /* 0x000fe20000000800 */
[----:B------:R-:W-:Y:S01]  /*7160*/  @!PT LDS RZ, [RZ] ;  /* 0x00000000fffff984 */ /* 0x000fe20000000800 */
[----:B------:R-:W-:Y:S01]  /*7170*/  @!PT LDS RZ, [RZ] ;  /* 0x00000000fffff984 */ /* 0x000fe20000000800 */
[----:B------:R3:W-:Y:S07]  /*7180*/  MEMBAR.ALL.CTA ;  /* 0x0000000000007992 */ /* 0x0007ee0000008000 */
[----:B---3--:R-:W3:Y:S02]  /*7190*/  FENCE.VIEW.ASYNC.S ;  /* 0x00000000000073c6 */ /* 0x008ee40000000000 */
[----:B---3--:R-:W-:Y:S06]  /*71a0*/  BAR.SYNC.DEFER_BLOCKING 0x1, 0x80 ;  /* 0x0042000000007b1d */ /* 0x008fec0000010000 */
[----:B------:R-:W-:Y:S05]  /*71b0*/  @P0 BRA `(.L_x_105) ;  /* 0x0000000000300947 */ /* 0x000fea0003800000 */
[----:B------:R-:W-:Y:S02]  /*71c0*/  UIADD3 UR4, UPT, UPT, UR44, 0x2200, URZ ;  /* 0x000022002c047890 */ /* 0x000fe4000fffe0ff */
[----:B------:R-:W-:Y:S02]  /*71d0*/  USHF.L.U32 UR9, UR45, 0x6, URZ ;  /* 0x000000062d097899 */ /* 0x000fe400080006ff */
[----:B------:R-:W-:Y:S02]  /*71e0*/  USHF.L.U32 UR10, UR46, 0x7, URZ ;  /* 0x000000072e0a7899 */ /* 0x000fe400080006ff */
[----:B------:R-:W-:Y:S01]  /*71f0*/  MOV R150, UR4 ;  /* 0x0000000400967c02 */ /* 0x000fe20008000f00 */
[----:B------:R-:W-:Y:S01]  /*7200*/  UIADD3 UR4, UP0, UPT, UR62, 0x680, URZ ;  /* 0x000006803e047890 */ /* 0x000fe2000ff1e0ff */
[----:B------:R-:W-:Y:S02]  /*7210*/  UMOV UR11, UR36 ;  /* 0x00000024000b7c82 */ /* 0x000fe40008000000 */
[----:B------:R-:W-:Y:S01]  /*7220*/  R2UR UR8, R150 ;  /* 0x00000000960872ca */ /* 0x000fe200000e0000 */
[----:B------:R-:W-:Y:S11]  /*7230*/  UIADD3.X UR5, UPT, UPT, URZ, UR63, URZ, UP0, !UPT ;  /* 0x0000003fff057290 */ /* 0x000ff600087fe4ff */
[----:B------:R-:W-:Y:S01]  /*7240*/  @!UPT UIADD3 URZ, UPT, UPT, URZ, URZ, URZ ;  /* 0x000000fffffff290 */ /* 0x000fe2000fffe0ff */
[----:B------:R3:W-:Y:S01]  /*7250*/  UTMASTG.3D [UR8], [UR4] ;  /* 0x00000008040073b5 */ /* 0x0007e20008010000 */
[----:B------:R0:W-:Y:S01]  /*7260*/  UTMACMDFLUSH ;  /* 0x00000000000079b7 */ /* 0x0001e20000000000 */
[----:B---3--:R-:W-:Y:S04]  /*7270*/  DEPBAR.LE SB0, 0x0 ;  /* 0x000080000000791a */ /* 0x008fe80000000000 */
.L_x_105:
[----:B------:R-:W-:Y:S05]  /*7280*/  BSYNC.RECONVERGENT B0 ;  /* 0x0000000000007941 */ /* 0x000fea0003800200 */
.L_x_104:
[----:B------:R-:W-:Y:S01]  /*7290*/  BAR.SYNC.DEFER_BLOCKING 0x1, 0x80 ;  /* 0x0042000000007b1d */ /* 0x000fe20000010000 */
[----:B------:R-:W-:Y:S01]  /*72a0*/  ISETP.NE.AND P0, PT, R143, 0x2, PT ;  /* 0x000000028f00780c */ /* 0x000fe20003f05270 */
[----:B------:R-:W-:Y:S01]  /*72b0*/  UISETP.NE.AND UP0, UPT, UR47, URZ, UPT ;  /* 0x000000ff2f00728c */ /* 0x000fe2000bf05270 */
[----:B------:R-:W-:Y:S01]  /*72c0*/  ISETP.NE.AND P1, PT, R68, 0x4, PT ;  /* 0x000000044400780c */ /* 0x000fe20003f25270 */
[----:B------:R-:W-:Y:S01]  /*72d0*/  UIADD3 UR45, UPT, UPT, UR37, UR55, URZ ;  /* 0x00000037252d7290 */ /* 0x000fe2000fffe0ff */
[----:B------:R-:W-:Y:S01]  /*72e0*/  SEL R2, RZ, 0x1, P0 ;  /* 0x00000001ff027807 */ /* 0x000fe20000000000 */
[----:B------:R-:W-:Y:S01]  /*72f0*/  UIADD3 UR46, UPT, UPT, UR38, UR58, URZ ;  /* 0x0000003a262e7290 */ /* 0x000fe2000fffe0ff */
[----:B------:R-:W-:Y:S02]  /*7300*/  SEL R0, RZ, 0x1, P1 ;  /* 0x00000001ff007807 */ /* 0x000fe40000800000 */
[----:B------:R-:W-:Y:S02]  /*7310*/  LOP3.LUT R145, R145, R2, RZ, 0x3c, !PT ;  /* 0x0000000291917212 */ /* 0x000fe400078e3cff */
[----:B------:R-:W-:Y:S02]  /*7320*/  LOP3.LUT R146, R146, R0, RZ, 0x3c, !PT ;  /* 0x0000000092927212 */ /* 0x000fe400078e3cff */
[----:B------:R-:W-:Y:S02]  /*7330*/  SEL R143, R143, RZ, P0 ;  /* 0x000000ff8f8f7207 */ /* 0x000fe40000000000 */
[----:B------:R-:W-:Y:S01]  /*7340*/  SEL R68, R68, RZ, P1 ;  /* 0x000000ff44447207 */ /* 0x000fe20000800000 */
[----:B------:R-:W-:Y:S01]  /*7350*/  UMOV UR36, UR54 ;  /* 0x0000003600247c82 */ /* 0x000fe20008000000 */
[----:B------:R-:W-:Y:S05]  /*7360*/  BRA.U UP0, `(.L_x_106) ;  /* 0xffffffdd00187547 */ /* 0x000fea000b83ffff */
[----:B------:R-:W-:Y:S05]  /*7370*/  EXIT ;  /* 0x000000000000794d */ /* 0x000fea0003800000 */
.L_x_25:
[----:B-1----:R1:W2:Y:S02]  /*7380*/  SYNCS.PHASECHK.TRANS64.TRYWAIT P0, [R0+URZ+0x110], R2 ;  /* 0x00011002000075a7 */ /* 0x0022a400080011ff */
[----:B--2---:R-:W-:Y:S05]  /*7390*/  @!P0 NANOSLEEP.SYNCS 0x989680 ;  /* 0x009896800000895d */ /* 0x004fea0003900000 */
[----:B------:R-:W2:Y:S02]  /*73a0*/  @!P0 SYNCS.PHASECHK.TRANS64 P0, [R0+URZ+0x110], R2 ;  /* 0x00011002000085a7 */ /* 0x000ea400080010ff */
[----:B--2---:R-:W-:Y:S05]  /*73b0*/  @!P0 BRA `(.L_x_25) ;  /* 0xfffffffc00f08947 */ /* 0x004fea000383ffff */
[----:B------:R-:W-:Y:S05]  /*73c0*/  BRA `(.L_x_107) ;  /* 0xffffffa400907947 */ /* 0x000fea000383ffff */
.L_x_28:
[----:B-1----:R-:W-:-:S07]  /*73d0*/  MOV R0, UR33 ;  /* 0x0000002100007c02 */ /* 0x002fce0008000f00 */
.L_x_108:
[----:B-1----:R1:W2:Y:S02]  /*73e0*/  SYNCS.PHASECHK.TRANS64.TRYWAIT P0, [R0+URZ+0x40], R3 ;  /* 0x00004003000075a7 */ /* 0x0022a400080011ff */
[----:B--2---:R-:W-:Y:S05]  /*73f0*/  @!P0 NANOSLEEP.SYNCS 0x989680 ;  /* 0x009896800000895d */ /* 0x004fea0003900000 */
[----:B------:R-:W2:Y:S02]  /*7400*/  @!P0 SYNCS.PHASECHK.TRANS64 P0, [R0+URZ+0x40], R3 ;  /* 0x00004003000085a7 */ /* 0x000ea400080010ff */
[----:B--2---:R-:W-:Y:S05]  /*7410*/  @!P0 BRA `(.L_x_108) ;  /* 0xfffffffc00f08947 */ /* 0x004fea000383ffff */
[----:B------:R-:W-:Y:S05]  /*7420*/  BRA `(.L_x_27) ;  /* 0xffffffa400d07947 */ /* 0x000fea000383ffff */
.L_x_35:
[----:B-1----:R-:W-:-:S07]  /*7430*/  MOV R0, UR17 ;  /* 0x0000001100007c02 */ /* 0x002fce0008000f00 */
.L_x_109:
[----:B-1----:R1:W2:Y:S02]  /*7440*/  SYNCS.PHASECHK.TRANS64.TRYWAIT P0, [R0+URZ+0x40], R3 ;  /* 0x00004003000075a7 */ /* 0x0022a400080011ff */
[----:B--2---:R-:W-:Y:S05]  /*7450*/  @!P0 NANOSLEEP.SYNCS 0x989680 ;  /* 0x009896800000895d */ /* 0x004fea0003900000 */
[----:B------:R-:W2:Y:S02]  /*7460*/  @!P0 SYNCS.PHASECHK.TRANS64 P0, [R0+URZ+0x40], R3 ;  /* 0x00004003000085a7 */ /* 0x000ea400080010ff */
[----:B--2---:R-:W-:Y:S05]  /*7470*/  @!P0 BRA `(.L_x_109) ;  /* 0xfffffffc00f08947 */ /* 0x004fea000383ffff */
[----:B------:R-:W-:Y:S05]  /*7480*/  BRA `(.L_x_34) ;  /* 0xffffffa8008c7947 */ /* 0x000fea000383ffff */
.L_x_40:
[----:B-1----:R1:W2:Y:S02]  /*7490*/  SYNCS.PHASECHK.TRANS64.TRYWAIT P0, [R3+URZ+0xa0], R0 ;  /* 0x0000a000030075a7 */ /* 0x0022a400080011ff */
[----:B--2---:R-:W-:Y:S05]  /*74a0*/  @!P0 NANOSLEEP.SYNCS 0x989680 ;  /* 0x009896800000895d */ /* 0x004fea0003900000 */
[----:B------:R-:W2:Y:S02]  /*74b0*/  @!P0 SYNCS.PHASECHK.TRANS64 P0, [R3+URZ+0xa0], R0 ;  /* 0x0000a000030085a7 */ /* 0x000ea400080010ff */
[----:B--2---:R-:W-:Y:S05]  /*74c0*/  @!P0 BRA `(.L_x_40) ;  /* 0xfffffffc00f08947 */ /* 0x004fea000383ffff */
[----:B------:R-:W-:Y:S05]  /*74d0*/  BRA `(.L_x_110) ;  /* 0xffffffac002c7947 */ /* 0x000fea000383ffff */
.L_x_44:
[----:B------:R-:W-:-:S07]  /*74e0*/  MOV R0, UR4 ;  /* 0x0000000400007c02 */ /* 0x000fce0008000f00 */
.L_x_111:
[----:B-1----:R1:W2:Y:S02]  /*74f0*/  SYNCS.PHASECHK.TRANS64.TRYWAIT P0, [R0+URZ], R2 ;  /* 0x00000002000075a7 */ /* 0x0022a400080011ff */
[----:B--2---:R-:W-:Y:S05]  /*7500*/  @!P0 NANOSLEEP.SYNCS 0x989680 ;  /* 0x009896800000895d */ /* 0x004fea0003900000 */
[----:B------:R-:W2:Y:S02]  /*7510*/  @!P0 SYNCS.PHASECHK.TRANS64 P0, [R0+URZ], R2 ;  /* 0x00000002000085a7 */ /* 0x000ea400080010ff */
[----:B--2---:R-:W-:Y:S05]  /*7520*/  @!P0 BRA `(.L_x_111) ;  /* 0xfffffffc00f08947 */ /* 0x004fea000383ffff */
[----:B------:R-:W-:Y:S05]  /*7530*/  BRA `(.L_x_112) ;  /* 0xffffffb000d07947 */ /* 0x000fea000383ffff */
.L_x_45:
[----:B------:R-:W-:-:S07]  /*7540*/  MOV R0, UR5 ;  /* 0x0000000500007c02 */ /* 0x000fce0008000f00 */
.L_x_113:
[----:B-1----:R1:W2:Y:S02]  /*7550*/  SYNCS.PHASECHK.TRANS64.TRYWAIT P0, [R0+URZ], R3 ;  /* 0x00000003000075a7 */ /* 0x0022a400080011ff */
[----:B--2---:R-:W-:Y:S05]  /*7560*/  @!P0 NANOSLEEP.SYNCS 0x989680 ;  /* 0x009896800000895d */ /* 0x004fea0003900000 */
[----:B------:R-:W2:Y:S02]  /*7570*/  @!P0 SYNCS.PHASECHK.TRANS64 P0, [R0+URZ], R3 ;  /* 0x00000003000085a7 */ /* 0x000ea400080010ff */
[----:B--2---:R-:W-:Y:S05]  /*7580*/  @!P0 BRA `(.L_x_113) ;  /* 0xfffffffc00f08947 */ /* 0x004fea000383ffff */
[----:B------:R-:W-:Y:S05]  /*7590*/  BRA `(.L_x_114) ;  /* 0xffffffb000dc7947 */ /* 0x000fea000383ffff */
.L_x_46:
[----:B------:R-:W-:-:S07]  /*75a0*/  MOV R0, UR5 ;  /* 0x0000000500007c02 */ /* 0x000fce0008000f00 */
.L_x_115:
[----:B-1----:R1:W2:Y:S02]  /*75b0*/  SYNCS.PHASECHK.TRANS64.TRYWAIT P0, [R0+URZ], R3 ;  /* 0x00000003000075a7 */ /* 0x0022a400080011ff */
[----:B--2---:R-:W-:Y:S05]  /*75c0*/  @!P0 NANOSLEEP.SYNCS 0x989680 ;  /* 0x009896800000895d */ /* 0x004fea0003900000 */
[----:B------:R-:W2:Y:S02]  /*75d0*/  @!P0 SYNCS.PHASECHK.TRANS64 P0, [R0+URZ], R3 ;  /* 0x00000003000085a7 */ /* 0x000ea400080010ff */
[----:B--2---:R-:W-:Y:S05]  /*75e0*/  @!P0 BRA `(.L_x_115) ;  /* 0xfffffffc00f08947 */ /* 0x004fea000383ffff */
[----:B------:R-:W-:Y:S05]  /*75f0*/  BRA `(.L_x_116) ;  /* 0xffffffb000e87947 */ /* 0x000fea000383ffff */
.L_x_47:
[----:B------:R-:W-:-:S07]  /*7600*/  MOV R0, UR5 ;  /* 0x0000000500007c02 */ /* 0x000fce0008000f00 */
.L_x_117:
[----:B-1----:R1:W2:Y:S02]  /*7610*/  SYNCS.PHASECHK.TRANS64.TRYWAIT P0, [R0+URZ], R3 ;  /* 0x00000003000075a7 */ /* 0x0022a400080011ff */
[----:B--2---:R-:W-:Y:S05]  /*7620*/  @!P0 NANOSLEEP.SYNCS 0x989680 ;  /* 0x009896800000895d */ /* 0x004fea0003900000 */
[----:B------:R-:W2:Y:S02]  /*7630*/  @!P0 SYNCS.PHASECHK.TRANS64 P0, [R0+URZ], R3 ;  /* 0x00000003000085a7 */ /* 0x000ea400080010ff */
[----:B--2---:R-:W-:Y:S05]  /*7640*/  @!P0 BRA `(.L_x_117) ;  /* 0xfffffffc00f08947 */ /* 0x004fea000383ffff */
[----:B------:R-:W-:Y:S05]  /*7650*/  BRA `(.L_x_118) ;  /* 0xffffffb000f47947 */ /* 0x000fea000383ffff */
.L_x_48:
[----:B------:R-:W-:-:S07]  /*7660*/  MOV R0, UR5 ;  /* 0x0000000500007c02 */ /* 0x000fce0008000f00 */
.L_x_119:
[----:B-1----:R1:W2:Y:S02]  /*7670*/  SYNCS.PHASECHK.TRANS64.TRYWAIT P0, [R0+URZ], R3 ;  /* 0x00000003000075a7 */ /* 0x0022a400080011ff */
[----:B--2---:R-:W-:Y:S05]  /*7680*/  @!P0 NANOSLEEP.SYNCS 0x989680 ;  /* 0x009896800000895d */ /* 0x004fea0003900000 */
[----:B------:R-:W2:Y:S02]  /*7690*/  @!P0 SYNCS.PHASECHK.TRANS64 P0, [R0+URZ], R3 ;  /* 0x00000003000085a7 */ /* 0x000ea400080010ff */
[----:B--2---:R-:W-:Y:S05]  /*76a0*/  @!P0 BRA `(.L_x_119) ;  /* 0xfffffffc00f08947 */ /* 0x004fea000383ffff */
[----:B------:R-:W-:Y:S05]  /*76b0*/  BRA `(.L_x_120) ;  /* 0xffffffb400007947 */ /* 0x000fea000383ffff */
.L_x_49:
[----:B------:R-:W-:-:S07]  /*76c0*/  MOV R0, UR5 ;  /* 0x0000000500007c02 */ /* 0x000fce0008000f00 */
.L_x_121:
[----:B-1----:R1:W2:Y:S02]  /*76d0*/  SYNCS.PHASECHK.TRANS64.TRYWAIT P0, [R0+URZ], R3 ;  /* 0x00000003000075a7 */ /* 0x0022a400080011ff */
[----:B--2---:R-:W-:Y:S05]  /*76e0*/  @!P0 NANOSLEEP.SYNCS 0x989680 ;  /* 0x009896800000895d */ /* 0x004fea0003900000 */
[----:B------:R-:W2:Y:S02]  /*76f0*/  @!P0 SYNCS.PHASECHK.TRANS64 P0, [R0+URZ], R3 ;  /* 0x00000003000085a7 */ /* 0x000ea400080010ff */
[----:B--2---:R-:W-:Y:S05]  /*7700*/  @!P0 BRA `(.L_x_121) ;  /* 0xfffffffc00f08947 */ /* 0x004fea000383ffff */
[----:B------:R-:W-:Y:S05]  /*7710*/  BRA `(.L_x_122) ;  /* 0xffffffb4000c7947 */ /* 0x000fea000383ffff */
.L_x_50:
[----:B------:R-:W-:-:S07]  /*7720*/  MOV R0, UR5 ;  /* 0x0000000500007c02 */ /* 0x000fce0008000f00 */
.L_x_123:
[----:B-1----:R1:W2:Y:S02]  /*7730*/  SYNCS.PHASECHK.TRANS64.TRYWAIT P0, [R0+URZ], R3 ;  /* 0x00000003000075a7 */ /* 0x0022a400080011ff */
[----:B--2---:R-:W-:Y:S05]  /*7740*/  @!P0 NANOSLEEP.SYNCS 0x989680 ;  /* 0x009896800000895d */ /* 0x004fea0003900000 */
[----:B------:R-:W2:Y:S02]  /*7750*/  @!P0 SYNCS.PHASECHK.TRANS64 P0, [R0+URZ], R3 ;  /* 0x00000003000085a7 */ /* 0x000ea400080010ff */
[----:B--2---:R-:W-:Y:S05]  /*7760*/  @!P0 BRA `(.L_x_123) ;  /* 0xfffffffc00f08947 */ /* 0x004fea000383ffff */
[----:B------:R-:W-:Y:S05]  /*7770*/  BRA `(.L_x_124) ;  /* 0xffffffb400187947 */ /* 0x000fea000383ffff */
.L_x_53:
[----:B-1----:R1:W2:Y:S02]  /*7780*/  SYNCS.PHASECHK.TRANS64.TRYWAIT P0, [R2+URZ+0x100], R4 ;  /* 0x00010004020075a7 */ /* 0x0022a400080011ff */
[----:B--2---:R-:W-:Y:S05]  /*7790*/  @!P0 NANOSLEEP.SYNCS 0x989680 ;  /* 0x009896800000895d */ /* 0x004fea0003900000 */
[----:B------:R-:W2:Y:S02]  /*77a0*/  @!P0 SYNCS.PHASECHK.TRANS64 P0, [R2+URZ+0x100], R4 ;  /* 0x00010004020085a7 */ /* 0x000ea400080010ff */
[----:B--2---:R-:W-:Y:S05]  /*77b0*/  @!P0 BRA `(.L_x_53) ;  /* 0xfffffffc00f08947 */ /* 0x004fea000383ffff */
[----:B------:R-:W-:Y:S05]  /*77c0*/  BRA `(.L_x_125) ;  /* 0xffffffb400747947 */ /* 0x000fea000383ffff */
.L_x_54:
[----:B------:R-:W-:-:S07]  /*77d0*/  MOV R2, UR4 ;  /* 0x0000000400027c02 */ /* 0x000fce0008000f00 */
.L_x_126:
[----:B-1----:R1:W2:Y:S02]  /*77e0*/  SYNCS.PHASECHK.TRANS64.TRYWAIT P0, [R2+URZ+0xb0], R5 ;  /* 0x0000b005020075a7 */ /* 0x0022a400080011ff */
[----:B--2---:R-:W-:Y:S05]  /*77f0*/  @!P0 NANOSLEEP.SYNCS 0x989680 ;  /* 0x009896800000895d */ /* 0x004fea0003900000 */
[----:B------:R-:W2:Y:S02]  /*7800*/  @!P0 SYNCS.PHASECHK.TRANS64 P0, [R2+URZ+0xb0], R5 ;  /* 0x0000b005020085a7 */ /* 0x000ea400080010ff */
[----:B--2---:R-:W-:Y:S05]  /*7810*/  @!P0 BRA `(.L_x_126) ;  /* 0xfffffffc00f08947 */ /* 0x004fea000383ffff */
[----:B------:R-:W-:Y:S05]  /*7820*/  BRA `(.L_x_127) ;  /* 0xffffffb400847947 */ /* 0x000fea000383ffff */
.L_x_55:
[----:B-1----:R1:W2:Y:S02]  /*7830*/  SYNCS.PHASECHK.TRANS64.TRYWAIT P1, [R2+URZ+0xa0], R4 ;  /* 0x0000a004020075a7 */ /* 0x0022a400080211ff */
[----:B--2---:R-:W-:Y:S05]  /*7840*/  @!P1 NANOSLEEP.SYNCS 0x989680 ;  /* 0x009896800000995d */ /* 0x004fea0003900000 */
[----:B------:R-:W2:Y:S02]  /*7850*/  @!P1 SYNCS.PHASECHK.TRANS64 P1, [R2+URZ+0xa0], R4 ;  /* 0x0000a004020095a7 */ /* 0x000ea400080210ff */
[----:B--2---:R-:W-:Y:S05]  /*7860*/  @!P1 BRA `(.L_x_55) ;  /* 0xfffffffc00f09947 */ /* 0x004fea000383ffff */
[----:B------:R-:W-:Y:S05]  /*7870*/  BRA `(.L_x_128) ;  /* 0xffffffb400b47947 */ /* 0x000fea000383ffff */
.L_x_58:
[----:B------:R-:W-:-:S07]  /*7880*/  MOV R0, UR4 ;  /* 0x0000000400007c02 */ /* 0x000fce0008000f00 */
.L_x_129:
[----:B-1----:R1:W2:Y:S02]  /*7890*/  SYNCS.PHASECHK.TRANS64.TRYWAIT P0, [R0+URZ+0xb0], R2 ;  /* 0x0000b002000075a7 */ /* 0x0022a400080011ff */
[----:B--2---:R-:W-:Y:S05]  /*78a0*/  @!P0 NANOSLEEP.SYNCS 0x989680 ;  /* 0x009896800000895d */ /* 0x004fea0003900000 */
[----:B------:R-:W2:Y:S02]  /*78b0*/  @!P0 SYNCS.PHASECHK.TRANS64 P0, [R0+URZ+0xb0], R2 ;  /* 0x0000b002000085a7 */ /* 0x000ea400080010ff */
[----:B--2---:R-:W-:Y:S05]  /*78c0*/  @!P0 BRA `(.L_x_129) ;  /* 0xfffffffc00f08947 */ /* 0x004fea000383ffff */
[----:B------:R-:W-:Y:S05]  /*78d0*/  BRA `(.L_x_57) ;  /* 0xffffffb800087947 */ /* 0x000fea000383ffff */
.L_x_65:
[----:B-1----:R1:W2:Y:S02]  /*78e0*/  SYNCS.PHASECHK.TRANS64.TRYWAIT P1, [R0+URZ+0xa0], R2 ;  /* 0x0000a002000075a7 */ /* 0x0022a400080211ff */
[----:B--2---:R-:W-:Y:S05]  /*78f0*/  @!P1 NANOSLEEP.SYNCS 0x989680 ;  /* 0x009896800000995d */ /* 0x004fea0003900000 */
[----:B------:R-:W2:Y:S02]  /*7900*/  @!P1 SYNCS.PHASECHK.TRANS64 P1, [R0+URZ+0xa0], R2 ;  /* 0x0000a002000095a7 */ /* 0x000ea400080210ff */
[----:B--2---:R-:W-:Y:S05]  /*7910*/  @!P1 BRA `(.L_x_65) ;  /* 0xfffffffc00f09947 */ /* 0x004fea000383ffff */
[----:B------:R-:W-:Y:S05]  /*7920*/  BRA `(.L_x_130) ;  /* 0xffffffbc007c7947 */ /* 0x000fea000383ffff */
.L_x_66:
[----:B------:R-:W-:-:S07]  /*7930*/  MOV R2, UR30 ;  /* 0x0000001e00027c02 */ /* 0x000fce0008000f00 */
.L_x_131:
[----:B-1----:R1:W2:Y:S02]  /*7940*/  SYNCS.PHASECHK.TRANS64.TRYWAIT P0, [R2+URZ+0xe0], R0 ;  /* 0x0000e000020075a7 */ /* 0x0022a400080011ff */
[----:B--2---:R-:W-:Y:S05]  /*7950*/  @!P0 NANOSLEEP.SYNCS 0x989680 ;  /* 0x009896800000895d */ /* 0x004fea0003900000 */
[----:B------:R-:W2:Y:S02]  /*7960*/  @!P0 SYNCS.PHASECHK.TRANS64 P0, [R2+URZ+0xe0], R0 ;  /* 0x0000e000020085a7 */ /* 0x000ea400080010ff */
[----:B--2---:R-:W-:Y:S05]  /*7970*/  @!P0 BRA `(.L_x_131) ;  /* 0xfffffffc00f08947 */ /* 0x004fea000383ffff */
[----:B------:R-:W-:Y:S05]  /*7980*/  BRA `(.L_x_132) ;  /* 0xffffffbc00b47947 */ /* 0x000fea000383ffff */
.L_x_69:
[----:B------:R-:W-:Y:S07]  /*7990*/  MOV R0, UR5 ;  /* 0x0000000500007c02 */ /* 0x000fee0008000f00 */
.L_x_133:
[----:B-1----:R1:W2:Y:S02]  /*79a0*/  SYNCS.PHASECHK.TRANS64.TRYWAIT P0, [R0+URZ], R2 ;  /* 0x00000002000075a7 */ /* 0x0022a400080011ff */
[----:B--2---:R-:W-:Y:S05]  /*79b0*/  @!P0 NANOSLEEP.SYNCS 0x989680 ;  /* 0x009896800000895d */ /* 0x004fea0003900000 */
[----:B------:R-:W2:Y:S02]  /*79c0*/  @!P0 SYNCS.PHASECHK.TRANS64 P0, [R0+URZ], R2 ;  /* 0x00000002000085a7 */ /* 0x000ea400080010ff */
[----:B--2---:R-:W-:Y:S05]  /*79d0*/  @!P0 BRA `(.L_x_133) ;  /* 0xfffffffc00f08947 */ /* 0x004fea000383ffff */
[----:B------:R-:W-:Y:S05]  /*79e0*/  BRA `(.L_x_68) ;  /* 0xffffffbc00d07947 */ /* 0x000fea000383ffff */
.L_x_72:
[----:B------:R-:W-:-:S07]  /*79f0*/  MOV R0, UR4 ;  /* 0x0000000400007c02 */ /* 0x000fce0008000f00 */
.L_x_134:
[----:B--2---:R2:W4:Y:S02]  /*7a00*/  SYNCS.PHASECHK.TRANS64.TRYWAIT P0, [R0+URZ], R2 ;  /* 0x00000002000075a7 */ /* 0x00452400080011ff */
[----:B----4-:R-:W-:Y:S05]  /*7a10*/  @!P0 NANOSLEEP.SYNCS 0x989680 ;  /* 0x009896800000895d */ /* 0x010fea0003900000 */
[----:B------:R-:W4:Y:S02]  /*7a20*/  @!P0 SYNCS.PHASECHK.TRANS64 P0, [R0+URZ], R2 ;  /* 0x00000002000085a7 */ /* 0x000f2400080010ff */
[----:B----4-:R-:W-:Y:S05]  /*7a30*/  @!P0 BRA `(.L_x_134) ;  /* 0xfffffffc00f08947 */ /* 0x010fea000383ffff */
[----:B------:R-:W-:Y:S05]  /*7a40*/  BRA `(.L_x_135) ;  /* 0xffffffc000ac7947 */ /* 0x000fea000383ffff */
.L_x_73:
[----:B------:R-:W-:-:S07]  /*7a50*/  MOV R0, UR5 ;  /* 0x0000000500007c02 */ /* 0x000fce0008000f00 */
.L_x_136:
[----:B-1----:R1:W2:Y:S02]  /*7a60*/  SYNCS.PHASECHK.TRANS64.TRYWAIT P0, [R0+URZ], R3 ;  /* 0x00000003000075a7 */ /* 0x0022a400080011ff */
[----:B--2---:R-:W-:Y:S05]  /*7a70*/  @!P0 NANOSLEEP.SYNCS 0x989680 ;  /* 0x009896800000895d */ /* 0x004fea0003900000 */
[----:B------:R-:W2:Y:S02]  /*7a80*/  @!P0 SYNCS.PHASECHK.TRANS64 P0, [R0+URZ], R3 ;  /* 0x00000003000085a7 */ /* 0x000ea400080010ff */
[----:B--2---:R-:W-:Y:S05]  /*7a90*/  @!P0 BRA `(.L_x_136) ;  /* 0xfffffffc00f08947 */ /* 0x004fea000383ffff */
[----:B------:R-:W-:Y:S05]  /*7aa0*/  BRA `(.L_x_137) ;  /* 0xffffffc000b87947 */ /* 0x000fea000383ffff */
.L_x_74:
[----:B------:R-:W-:-:S07]  /*7ab0*/  MOV R0, UR5 ;  /* 0x0000000500007c02 */ /* 0x000fce0008000f00 */
.L_x_138:
[----:B-1----:R1:W2:Y:S02]  /*7ac0*/  SYNCS.PHASECHK.TRANS64.TRYWAIT P0, [R0+URZ], R3 ;  /* 0x00000003000075a7 */ /* 0x0022a400080011ff */
[----:B--2---:R-:W-:Y:S05]  /*7ad0*/  @!P0 NANOSLEEP.SYNCS 0x989680 ;  /* 0x009896800000895d */ /* 0x004fea0003900000 */
[----:B------:R-:W2:Y:S02]  /*7ae0*/  @!P0 SYNCS.PHASECHK.TRANS64 P0, [R0+URZ], R3 ;  /* 0x00000003000085a7 */ /* 0x000ea400080010ff */
[----:B--2---:R-:W-:Y:S05]  /*7af0*/  @!P0 BRA `(.L_x_138) ;  /* 0xfffffffc00f08947 */ /* 0x004fea000383ffff */
[----:B------:R-:W-:Y:S05]  /*7b00*/  BRA `(.L_x_139) ;  /* 0xffffffc000c47947 */ /* 0x000fea000383ffff */
.L_x_75:
[----:B-1----:R-:W-:-:S07]  /*7b10*/  MOV R0, UR4 ;  /* 0x0000000400007c02 */ /* 0x002fce0008000f00 */
.L_x_140:
[----:B-1----:R1:W2:Y:S02]  /*7b20*/  SYNCS.PHASECHK.TRANS64.TRYWAIT P0, [R0+URZ], R2 ;  /* 0x00000002000075a7 */ /* 0x0022a400080011ff */
[----:B--2---:R-:W-:Y:S05]  /*7b30*/  @!P0 NANOSLEEP.SYNCS 0x989680 ;  /* 0x009896800000895d */ /* 0x004fea0003900000 */
[----:B------:R-:W2:Y:S02]  /*7b40*/  @!P0 SYNCS.PHASECHK.TRANS64 P0, [R0+URZ], R2 ;  /* 0x00000002000085a7 */ /* 0x000ea400080010ff */
[----:B--2---:R-:W-:Y:S05]  /*7b50*/  @!P0 BRA `(.L_x_140) ;  /* 0xfffffffc00f08947 */ /* 0x004fea000383ffff */
[----:B------:R-:W-:Y:S05]  /*7b60*/  BRA `(.L_x_141) ;  /* 0xffffffc000d07947 */ /* 0x000fea000383ffff */
.L_x_80:
[----:B--2---:R2:W3:Y:S02]  /*7b70*/  SYNCS.PHASECHK.TRANS64.TRYWAIT P0, [R7+URZ+0xa0], R0 ;  /* 0x0000a000070075a7 */ /* 0x0044e400080011ff */
[----:B---3--:R-:W-:Y:S05]  /*7b80*/  @!P0 NANOSLEEP.SYNCS 0x989680 ;  /* 0x009896800000895d */ /* 0x008fea0003900000 */
[----:B------:R-:W3:Y:S02]  /*7b90*/  @!P0 SYNCS.PHASECHK.TRANS64 P0, [R7+URZ+0xa0], R0 ;  /* 0x0000a000070085a7 */ /* 0x000ee400080010ff */
[----:B---3--:R-:W-:Y:S05]  /*7ba0*/  @!P0 BRA `(.L_x_80) ;  /* 0xfffffffc00f08947 */ /* 0x008fea000383ffff */
[----:B------:R-:W-:Y:S05]  /*7bb0*/  BRA `(.L_x_142) ;  /* 0xffffffc400e47947 */ /* 0x000fea000383ffff */
.L_x_83:
[----:B-1----:R-:W-:Y:S07]  /*7bc0*/  MOV R0, UR17 ;  /* 0x0000001100007c02 */ /* 0x002fee0008000f00 */
.L_x_143:
[----:B-1----:R1:W2:Y:S02]  /*7bd0*/  SYNCS.PHASECHK.TRANS64.TRYWAIT P2, [R0+URZ+0x98], R7 ;  /* 0x00009807000075a7 */ /* 0x0022a400080411ff */
[----:B--2---:R-:W-:Y:S05]  /*7be0*/  @!P2 NANOSLEEP.SYNCS 0x989680 ;  /* 0x009896800000a95d */ /* 0x004fea0003900000 */
[----:B------:R-:W2:Y:S02]  /*7bf0*/  @!P2 SYNCS.PHASECHK.TRANS64 P2, [R0+URZ+0x98], R7 ;  /* 0x000098070000a5a7 */ /* 0x000ea400080410ff */
[----:B--2---:R-:W-:Y:S05]  /*7c00*/  @!P2 BRA `(.L_x_143) ;  /* 0xfffffffc00f0a947 */ /* 0x004fea000383ffff */
[----:B------:R-:W-:Y:S05]  /*7c10*/  BRA `(.L_x_82) ;  /* 0xffffffcc00447947 */ /* 0x000fea000383ffff */
.L_x_86:
[----:B-1----:R-:W-:Y:S07]  /*7c20*/  MOV R0, UR17 ;  /* 0x0000001100007c02 */ /* 0x002fee0008000f00 */
.L_x_144:
[----:B-1----:R1:W2:Y:S02]  /*7c30*/  SYNCS.PHASECHK.TRANS64.TRYWAIT P0, [R0+URZ+0x88], R6 ;  /* 0x00008806000075a7 */ /* 0x0022a400080011ff */
[----:B--2---:R-:W-:Y:S05]  /*7c40*/  @!P0 NANOSLEEP.SYNCS 0x989680 ;  /* 0x009896800000895d */ /* 0x004fea0003900000 */
[----:B------:R-:W2:Y:S02]  /*7c50*/  @!P0 SYNCS.PHASECHK.TRANS64 P0, [R0+URZ+0x88], R6 ;  /* 0x00008806000085a7 */ /* 0x000ea400080010ff */
[----:B--2---:R-:W-:Y:S05]  /*7c60*/  @!P0 BRA `(.L_x_144) ;  /* 0xfffffffc00f08947 */ /* 0x004fea000383ffff */
[----:B------:R-:W-:Y:S05]  /*7c70*/  BRA `(.L_x_145) ;  /* 0xffffffcc00947947 */ /* 0x000fea000383ffff */
.L_x_89:
[----:B---3--:R3:W4:Y:S02]  /*7c80*/  SYNCS.PHASECHK.TRANS64.TRYWAIT P0, [R3+URZ+0xa0], R0 ;  /* 0x0000a000030075a7 */ /* 0x00872400080011ff */
[----:B----4-:R-:W-:Y:S05]  /*7c90*/  @!P0 NANOSLEEP.SYNCS 0x989680 ;  /* 0x009896800000895d */ /* 0x010fea0003900000 */
[----:B------:R-:W4:Y:S02]  /*7ca0*/  @!P0 SYNCS.PHASECHK.TRANS64 P0, [R3+URZ+0xa0], R0 ;  /* 0x0000a000030085a7 */ /* 0x000f2400080010ff */
[----:B----4-:R-:W-:Y:S05]  /*7cb0*/  @!P0 BRA `(.L_x_89) ;  /* 0xfffffffc00f08947 */ /* 0x010fea000383ffff */
[----:B------:R-:W-:Y:S05]  /*7cc0*/  BRA `(.L_x_146) ;  /* 0xffffffd000d47947 */ /* 0x000fea000383ffff */
.L_x_100:
[----:B-1----:R-:W-:Y:S04]  /*7cd0*/  MOV R0, UR44 ;  /* 0x0000002c00007c02 */ /* 0x002fe80008000f00 */
[----:B------:R1:W2:Y:S03]  /*7ce0*/  SYNCS.PHASECHK.TRANS64.TRYWAIT P1, [R0+URZ+0x80], R3 ;  /* 0x00008003000075a7 */ /* 0x0002a600080211ff */
[----:B--2---:R-:W-:Y:S05]  /*7cf0*/  @!P1 NANOSLEEP.SYNCS 0x989680 ;  /* 0x009896800000995d */ /* 0x004fea0003900000 */
[----:B------:R-:W2:Y:S02]  /*7d00*/  @!P1 SYNCS.PHASECHK.TRANS64 P1, [R0+URZ+0x80], R3 ;  /* 0x00008003000095a7 */ /* 0x000ea400080210ff */
[----:B--2---:R-:W-:Y:S05]  /*7d10*/  @!P1 BRA `(.L_x_100) ;  /* 0xfffffffc00ec9947 */ /* 0x004fea000383ffff */
[----:B------:R-:W-:Y:S05]  /*7d20*/  BRA `(.L_x_99) ;  /* 0xffffffe0002c7947 */ /* 0x000fea000383ffff */
.L_x_102:
[----:B------:R1:W1:Y:S02]  /*7d30*/  SYNCS.PHASECHK.TRANS64.TRYWAIT P1, [R22+URZ+0xc0], R4 ;  /* 0x0000c004160075a7 */ /* 0x00026400080211ff */
[----:B-1----:R-:W-:Y:S05]  /*7d40*/  @!P1 NANOSLEEP.SYNCS 0x989680 ;  /* 0x009896800000995d */ /* 0x002fea0003900000 */
[----:B------:R-:W1:Y:S02]  /*7d50*/  @!P1 SYNCS.PHASECHK.TRANS64 P1, [R22+URZ+0xc0], R4 ;  /* 0x0000c004160095a7 */ /* 0x000e6400080210ff */
[----:B-1----:R-:W-:Y:S05]  /*7d60*/  @!P1 BRA `(.L_x_102) ;  /* 0xfffffffc00f09947 */ /* 0x002fea000383ffff */
[----:B------:R-:W-:Y:S05]  /*7d70*/  BRA `(.L_x_101) ;  /* 0xffffffe000707947 */ /* 0x000fea000383ffff */
        .weak           $__internal_0_$__cuda_sm10x_tcgen05_guardrail_trap_col_being_dealloced_not_returned_by_alloc
        .type           $__internal_0_$__cuda_sm10x_tcgen05_guardrail_trap_col_being_dealloced_not_returned_by_alloc,@function
        .size           $__internal_0_$__cuda_sm10x_tcgen05_guardrail_trap_col_being_dealloced_not_returned_by_alloc,($__internal_1_$__cuda_sm10x_tcgen05_guardrail_trap_phase_invalid_during_alloc - $__internal_0_$__cuda_sm10x_tcgen05_guardrail_trap_col_being_dealloced_not_returned_by_alloc)
$__internal_0_$__cuda_sm10x_tcgen05_guardrail_trap_col_being_dealloced_not_returned_by_alloc:
[----:B------:R-:W-:Y:S05]  /*7d80*/  BPT.TRAP 0x1 ;  /* 0x000000040000795c */ /* 0x000fea0000300000 */
[----:B------:R-:W-:-:S04]  /*7d90*/  HFMA2 R3, -RZ, RZ, 0, 0 ;  /* 0x00000000ff037431 */ /* 0x000fc800000001ff */
[----:B------:R-:W-:Y:S05]  /*7da0*/  RET.REL.NODEC R2 `(_ZN7cutlass13device_kernelINS_4gemm6kernel13GemmUniversalIN4cute5tupleIJiiiiEEENS1_10collective13CollectiveMmaINS1_35MainloopSm100TmaUmmaWarpSpecializedILi8ELi2ELi4ENS5_IJNS4_1CILi1EEENSA_ILi8EEESB_EEEEENS5_IJNSA_ILi128EEENSA_ILi64EEESF_EEENS_12float_e4m3_tENS5_IJlSB_lEEESI_SJ_NS4_8TiledMMAINS4_8MMA_AtomIJNS4_10MMA_TraitsINS4_19SM100_MMA_F8F6F4_SSEJSI_SI_fSF_SG_NS4_17integral_constantINS4_4UMMA5MajorELSQ_0EEESR_NSO_INSP_7ScaleInELSS_0EEEST_EEEEEENS4_6LayoutINS5_IJSB_SB_SB_EEENS5_IJNSA_ILi0EEESY_SY_EEEEENS5_IJNS4_10UnderscoreES11_S11_EEEEENS4_23SM90_TMA_LOAD_MULTICASTENS4_14ComposedLayoutINS4_7SwizzleILi3ELi4ELi3EEENS4_18smem_ptr_flag_bitsILi8EEENSW_INS5_IJSC_SF_EEENS5_IJSF_SB_EEEEEEEvNS4_8identityENS4_13SM90_TMA_LOADES1D_vS1E_EENS_8epilogue10collective18CollectiveEpilogueINS1H_23Sm100TmaWarpSpecializedILi1ELi1ELi64ELb0ELb0EEEJSH_NS5_IJNSW_ISF_SB_EENSW_ISG_SB_EEEEESI_SJ_SI_SJ_NS1H_6fusion15FusionCallbacksIS1L_NS1P_17LinearCombinationISI_fSI_fLNS_15FloatRoundStyleE2EEESH_S1O_JEEENS4_5SM1004TMEM4LOAD26SM100_TMEM_LOAD_32dp32b64xES1F_NS15_INS16_ILi2ELi4ELi3EEES19_NSW_INS5_IJSC_SG_EEENS5_IJSG_SB_EEEEEEENS4_39AutoVectorizingCopyWithAssumedAlignmentILi128EEENS4_14SM90_TMA_STOREES23_S25_S25_EEEvvEEEEvNT_6ParamsE) ;  /* 0xffffff8002947950 */ /* 0x000fea0003c3ffff */
        .weak           $__internal_1_$__cuda_sm10x_tcgen05_guardrail_trap_phase_invalid_during_alloc
        .type           $__internal_1_$__cuda_sm10x_tcgen05_guardrail_trap_phase_invalid_during_alloc,@function
        .size           $__internal_1_$__cuda_sm10x_tcgen05_guardrail_trap_phase_invalid_during_alloc,($__internal_2_$__cuda_sm10x_tcgen05_guardrail_trap_unallocated_columns_being_dealloced - $__internal_1_$__cuda_sm10x_tcgen05_guardrail_trap_phase_invalid_during_alloc)
$__internal_1_$__cuda_sm10x_tcgen05_guardrail_trap_phase_invalid_during_alloc:
[----:B------:R-:W-:Y:S05]  /*7db0*/  BPT.TRAP 0x1 ;  /* 0x000000040000795c */ /* 0x000fea0000300000 */
[----:B------:R-:W-:-:S04]  /*7dc0*/  MOV R5, 0x0 ;  /* 0x0000000000057802 */ /* 0x000fc80000000f00 */
[----:B------:R-:W-:Y:S05]  /*7dd0*/  RET.REL.NODEC R4 `(_ZN7cutlass13device_kernelINS_4gemm6kernel13GemmUniversalIN4cute5tupleIJiiiiEEENS1_10collective13CollectiveMmaINS1_35MainloopSm100TmaUmmaWarpSpecializedILi8ELi2ELi4ENS5_IJNS4_1CILi1EEENSA_ILi8EEESB_EEEEENS5_IJNSA_ILi128EEENSA_ILi64EEESF_EEENS_12float_e4m3_tENS5_IJlSB_lEEESI_SJ_NS4_8TiledMMAINS4_8MMA_AtomIJNS4_10MMA_TraitsINS4_19SM100_MMA_F8F6F4_SSEJSI_SI_fSF_SG_NS4_17integral_constantINS4_4UMMA5MajorELSQ_0EEESR_NSO_INSP_7ScaleInELSS_0EEEST_EEEEEENS4_6LayoutINS5_IJSB_SB_SB_EEENS5_IJNSA_ILi0EEESY_SY_EEEEENS5_IJNS4_10UnderscoreES11_S11_EEEEENS4_23SM90_TMA_LOAD_MULTICASTENS4_14ComposedLayoutINS4_7SwizzleILi3ELi4ELi3EEENS4_18smem_ptr_flag_bitsILi8EEENSW_INS5_IJSC_SF_EEENS5_IJSF_SB_EEEEEEEvNS4_8identityENS4_13SM90_TMA_LOADES1D_vS1E_EENS_8epilogue10collective18CollectiveEpilogueINS1H_23Sm100TmaWarpSpecializedILi1ELi1ELi64ELb0ELb0EEEJSH_NS5_IJNSW_ISF_SB_EENSW_ISG_SB_EEEEESI_SJ_SI_SJ_NS1H_6fusion15FusionCallbacksIS1L_NS1P_17LinearCombinationISI_fSI_fLNS_15FloatRoundStyleE2EEESH_S1O_JEEENS4_5SM1004TMEM4LOAD26SM100_TMEM_LOAD_32dp32b64xES1F_NS15_INS16_ILi2ELi4ELi3EEES19_NSW_INS5_IJSC_SG_EEENS5_IJSG_SB_EEEEEEENS4_39AutoVectorizingCopyWithAssumedAlignmentILi128EEENS4_14SM90_TMA_STOREES23_S25_S25_EEEvvEEEEvNT_6ParamsE) ;  /* 0xffffff8004887950 */ /* 0x000fea0003c3ffff */
        .weak           $__internal_2_$__cuda_sm10x_tcgen05_guardrail_trap_unallocated_columns_being_dealloced
        .type           $__internal_2_$__cuda_sm10x_tcgen05_guardrail_trap_unallocated_columns_being_dealloced,@function
        .size           $__internal_2_$__cuda_sm10x_tcgen05_guardrail_trap_unallocated_columns_being_dealloced,(.L_x_148 - $__internal_2_$__cuda_sm10x_tcgen05_guardrail_trap_unallocated_columns_being_dealloced)
$__internal_2_$__cuda_sm10x_tcgen05_guardrail_trap_unallocated_columns_being_dealloced:
[----:B------:R-:W-:Y:S05]  /*7de0*/  BPT.TRAP 0x1 ;  /* 0x000000040000795c */ /* 0x000fea0000300000 */
[----:B------:R-:W-:-:S04]  /*7df0*/  HFMA2 R3, -RZ, RZ, 0, 0 ;  /* 0x00000000ff037431 */ /* 0x000fc800000001ff */
[----:B------:R-:W-:Y:S05]  /*7e00*/  RET.REL.NODEC R2 `(_ZN7cutlass13device_kernelINS_4gemm6kernel13GemmUniversalIN4cute5tupleIJiiiiEEENS1_10collective13CollectiveMmaINS1_35MainloopSm100TmaUmmaWarpSpecializedILi8ELi2ELi4ENS5_IJNS4_1CILi1EEENSA_ILi8EEESB_EEEEENS5_IJNSA_ILi128EEENSA_ILi64EEESF_EEENS_12float_e4m3_tENS5_IJlSB_lEEESI_SJ_NS4_8TiledMMAINS4_8MMA_AtomIJNS4_10MMA_TraitsINS4_19SM100_MMA_F8F6F4_SSEJSI_SI_fSF_SG_NS4_17integral_constantINS4_4UMMA5MajorELSQ_0EEESR_NSO_INSP_7ScaleInELSS_0EEEST_EEEEEENS4_6LayoutINS5_IJSB_SB_SB_EEENS5_IJNSA_ILi0EEESY_SY_EEEEENS5_IJNS4_10UnderscoreES11_S11_EEEEENS4_23SM90_TMA_LOAD_MULTICASTENS4_14ComposedLayoutINS4_7SwizzleILi3ELi4ELi3EEENS4_18smem_ptr_flag_bitsILi8EEENSW_INS5_IJSC_SF_EEENS5_IJSF_SB_EEEEEEEvNS4_8identityENS4_13SM90_TMA_LOADES1D_vS1E_EENS_8epilogue10collective18CollectiveEpilogueINS1H_23Sm100TmaWarpSpecializedILi1ELi1ELi64ELb0ELb0EEEJSH_NS5_IJNSW_ISF_SB_EENSW_ISG_SB_EEEEESI_SJ_SI_SJ_NS1H_6fusion15FusionCallbacksIS1L_NS1P_17LinearCombinationISI_fSI_fLNS_15FloatRoundStyleE2EEESH_S1O_JEEENS4_5SM1004TMEM4LOAD26SM100_TMEM_LOAD_32dp32b64xES1F_NS15_INS16_ILi2ELi4ELi3EEES19_NSW_INS5_IJSC_SG_EEENS5_IJSG_SB_EEEEEEENS4_39AutoVectorizingCopyWithAssumedAlignmentILi128EEENS4_14SM90_TMA_STOREES23_S25_S25_EEEvvEEEEvNT_6ParamsE) ;  /* 0xffffff80027c7950 */ /* 0x000fea0003c3ffff */
.L_x_147:
[----:B------:R-:W-:-:S00]  /*7e10*/  BRA `(.L_x_147) ;  /* 0xfffffffc00fc7947 */ /* 0x000fc0000383ffff */
[----:B------:R-:W-:-:S00]  /*7e20*/  NOP ;  /* 0x0000000000007918 */ /* 0x000fc00000000000 */
        /* <DEDUP_REMOVED lines=13> */
.L_x_148:


//--------------------- .nv.global.init           --------------------------
	.section	.nv.global.init,"aw",@progbits
.nv.global.init:
	.type		$str$27,@object
	.size		$str$27,($str$28 - $str$27)
$str$27:
        /*0000*/ 	.byte	0x28, 0x61, 0x64, 0x64, 0x72, 0x65, 0x73, 0x73, 0x20, 0x26, 0x20, 0x6d, 0x61, 0x73, 0x6b, 0x29
        /*0010*/ 	.byte	0x20, 0x3d, 0x3d, 0x20, 0x30, 0x00
	.type		$str$28,@object
	.size		$str$28,($str$26 - $str$28)
$str$28:
        /*0016*/ 	.byte	0x2f, 0x74, 0x6d, 0x70, 0x2f, 0x63, 0x75, 0x74, 0x6c, 0x61, 0x73, 0x73, 0x5f, 0x73, 0x77, 0x65
        /*0026*/ 	.byte	0x65, 0x70, 0x5f, 0x73, 0x72, 0x63, 0x2f, 0x69, 0x6e, 0x63, 0x6c, 0x75, 0x64, 0x65, 0x2f, 0x63
        /*0036*/ 	.byte	0x75, 0x74, 0x65, 0x2f, 0x70, 0x6f, 0x69, 0x6e, 0x74, 0x65, 0x72, 0x5f, 0x66, 0x6c, 0x61, 0x67
        /*0046*/ 	.byte	0x67, 0x65, 0x64, 0x2e, 0x68, 0x70, 0x70, 0x00
	.type		$str$26,@object
	.size		$str$26,($str$25 - $str$26)
$str$26:
        /*004e*/ 	.byte	0x2f, 0x74, 0x6d, 0x70, 0x2f, 0x63, 0x75, 0x74, 0x6c, 0x61, 0x73, 0x73, 0x5f, 0x73, 0x77, 0x65
        /*005e*/ 	.byte	0x65, 0x70, 0x5f, 0x73, 0x72, 0x63, 0x2f, 0x69, 0x6e, 0x63, 0x6c, 0x75, 0x64, 0x65, 0x2f, 0x63
        /*006e*/ 	.byte	0x75, 0x74, 0x65, 0x2f, 0x61, 0x74, 0x6f, 0x6d, 0x2f, 0x63, 0x6f, 0x70, 0x79, 0x5f, 0x74, 0x72
        /*007e*/ 	.byte	0x61, 0x69, 0x74, 0x73, 0x5f, 0x73, 0x6d, 0x31, 0x30, 0x30, 0x2e, 0x68, 0x70, 0x70, 0x00
	.type		$str$25,@object
	.size		$str$25,(__unnamed_1 - $str$25)
$str$25:
        /*008d*/ 	.byte	0x28, 0x28, 0x75, 0x69, 0x6e, 0x74, 0x33, 0x32, 0x5f, 0x74, 0x28, 0x74, 0x68, 0x72, 0x65, 0x61
        /*009d*/ 	.byte	0x64, 0x49, 0x64, 0x78, 0x2e, 0x78, 0x29, 0x20, 0x2f, 0x20, 0x33, 0x32, 0x29, 0x20, 0x25, 0x20
        /*00ad*/ 	.byte	0x34, 0x29, 0x20, 0x3d, 0x3d, 0x20, 0x28, 0x28, 0x28, 0x74, 0x6d, 0x65, 0x6d, 0x5f, 0x61, 0x64
        /*00bd*/ 	.byte	0x64, 0x72, 0x20, 0x3e, 0x3e, 0x20, 0x31, 0x36, 0x29, 0x20, 0x2f, 0x20, 0x33, 0x32, 0x29, 0x20
        /*00cd*/ 	.byte	0x25, 0x20, 0x34, 0x29, 0x00
	.type		__unnamed_1,@object
	.size		__unnamed_1,(__unnamed_2 - __unnamed_1)
__unnamed_1:
        /*00d2*/ 	.byte	0x61, 0x75, 0x74, 0x6f, 0x20, 0x63, 0x75, 0x74, 0x65, 0x3a, 0x3a, 0x61, 0x73, 0x5f, 0x70, 0x6f
        /* <DEDUP_REMOVED lines=24> */
        /*0262*/ 	.byte	0x43, 0x3c, 0x38, 0x31, 0x39, 0x32, 0x3e, 0x3e, 0x3e, 0x3e, 0x5d, 0x00
	.type		__unnamed_2,@object
	.size		__unnamed_2,(.L_2 - __unnamed_2)
__unnamed_2:
        /* <DEDUP_REMOVED lines=42> */
        /*050e*/ 	.byte	0x3e, 0x3e, 0x3e, 0x3e, 0x5d, 0x00
.L_2:


//--------------------- .nv.shared._ZN7cutlass13device_kernelINS_4gemm6kernel13GemmUniversalIN4cute5tupleIJiiiiEEENS1_10collective13CollectiveMmaINS1_35MainloopSm100TmaUmmaWarpSpecializedILi8ELi2ELi4ENS5_IJNS4_1CILi1EEENSA_ILi8EEESB_EEEEENS5_IJNSA_ILi128EEENSA_ILi64EEESF_EEENS_12float_e4m3_tENS5_IJlSB_lEEESI_SJ_NS4_8TiledMMAINS4_8MMA_AtomIJNS4_10MMA_TraitsINS4_19SM100_MMA_F8F6F4_SSEJSI_SI_fSF_SG_NS4_17integral_constantINS4_4UMMA5MajorELSQ_0EEESR_NSO_INSP_7ScaleInELSS_0EEEST_EEEEEENS4_6LayoutINS5_IJSB_SB_SB_EEENS5_IJNSA_ILi0EEESY_SY_EEEEENS5_IJNS4_10UnderscoreES11_S11_EEEEENS4_23SM90_TMA_LOAD_MULTICASTENS4_14ComposedLayoutINS4_7SwizzleILi3ELi4ELi3EEENS4_18smem_ptr_flag_bitsILi8EEENSW_INS5_IJSC_SF_EEENS5_IJSF_SB_EEEEEEEvNS4_8identityENS4_13SM90_TMA_LOADES1D_vS1E_EENS_8epilogue10collective18CollectiveEpilogueINS1H_23Sm100TmaWarpSpecializedILi1ELi1ELi64ELb0ELb0EEEJSH_NS5_IJNSW_ISF_SB_EENSW_ISG_SB_EEEEESI_SJ_SI_SJ_NS1H_6fusion15FusionCallbacksIS1L_NS1P_17LinearCombinationISI_fSI_fLNS_15FloatRoundStyleE2EEESH_S1O_JEEENS4_5SM1004TMEM4LOAD26SM100_TMEM_LOAD_32dp32b64xES1F_NS15_INS16_ILi2ELi4ELi3EEES19_NSW_INS5_IJSC_SG_EEENS5_IJSG_SB_EEEEEEENS4_39AutoVectorizingCopyWithAssumedAlignmentILi128EEENS4_14SM90_TMA_STOREES23_S25_S25_EEEvvEEEEvNT_6ParamsE --------------------------
	.section	.nv.shared._ZN7cutlass13device_kernelINS_4gemm6kernel13GemmUniversalIN4cute5tupleIJiiiiEEENS1_10collective13CollectiveMmaINS1_35MainloopSm100TmaUmmaWarpSpecializedILi8ELi2ELi4ENS5_IJNS4_1CILi1EEENSA_ILi8EEESB_EEEEENS5_IJNSA_ILi128EEENSA_ILi64EEESF_EEENS_12float_e4m3_tENS5_IJlSB_lEEESI_SJ_NS4_8TiledMMAINS4_8MMA_AtomIJNS4_10MMA_TraitsINS4_19SM100_MMA_F8F6F4_SSEJSI_SI_fSF_SG_NS4_17integral_constantINS4_4UMMA5MajorELSQ_0EEESR_NSO_INSP_7ScaleInELSS_0EEEST_EEEEEENS4_6LayoutINS5_IJSB_SB_SB_EEENS5_IJNSA_ILi0EEESY_SY_EEEEENS5_IJNS4_10UnderscoreES11_S11_EEEEENS4_23SM90_TMA_LOAD_MULTICASTENS4_14ComposedLayoutINS4_7SwizzleILi3ELi4ELi3EEENS4_18smem_ptr_flag_bitsILi8EEENSW_INS5_IJSC_SF_EEENS5_IJSF_SB_EEEEEEEvNS4_8identityENS4_13SM90_TMA_LOADES1D_vS1E_EENS_8epilogue10collective18CollectiveEpilogueINS1H_23Sm100TmaWarpSpecializedILi1ELi1ELi64ELb0ELb0EEEJSH_NS5_IJNSW_ISF_SB_EENSW_ISG_SB_EEEEESI_SJ_SI_SJ_NS1H_6fusion15FusionCallbacksIS1L_NS1P_17LinearCombinationISI_fSI_fLNS_15FloatRoundStyleE2EEESH_S1O_JEEENS4_5SM1004TMEM4LOAD26SM100_TMEM_LOAD_32dp32b64xES1F_NS15_INS16_ILi2ELi4ELi3EEES19_NSW_INS5_IJSC_SG_EEENS5_IJSG_SB_EEEEEEENS4_39AutoVectorizingCopyWithAssumedAlignmentILi128EEENS4_14SM90_TMA_STOREES23_S25_S25_EEEvvEEEEvNT_6ParamsE,"aw",@nobits
	.sectionflags	@""
	.align	16
	.zero		1024


//--------------------- .nv.shared.reserved.0     --------------------------
	.section	.nv.shared.reserved.0,"aw",@nobits
	.weak		__nv_reservedSMEM_offset_0_alias
	.size		__nv_reservedSMEM_offset_0_alias, 0, 64
	.other		__nv_reservedSMEM_offset_0_alias,@"STO_CUDA_RESERVED_SHARED STV_DEFAULT"
__nv_reservedSMEM_offset_0_alias:
	.zero		0
.nv.shared.reserved.0:
	.zero		64
	.weak		__nv_reservedSMEM_tcgen05_partition
	.type		__nv_reservedSMEM_tcgen05_partition,@object
	.size		__nv_reservedSMEM_tcgen05_partition,(.L_0 - __nv_reservedSMEM_tcgen05_partition)
__nv_reservedSMEM_tcgen05_partition:
	.zero		32
.L_0:


//--------------------- .nv.global                --------------------------
	.section	.nv.global,"aw",@nobits
.nv.global:
	.type		_ZN40_INTERNAL_b9bf8893_4_k_cu_f6ea649d_196904cute1_E,@object
	.size		_ZN40_INTERNAL_b9bf8893_4_k_cu_f6ea649d_196904cute1_E,(_ZN40_INTERNAL_b9bf8893_4_k_cu_f6ea649d_196904cuda3std3__45__cpo6cbeginE - _ZN40_INTERNAL_b9bf8893_4_k_cu_f6ea649d_196904cute1_E)
_ZN40_INTERNAL_b9bf8893_4_k_cu_f6ea649d_196904cute1_E:
	.zero		1
	.type		_ZN40_INTERNAL_b9bf8893_4_k_cu_f6ea649d_196904cuda3std3__45__cpo6cbeginE,@object
	.size		_ZN40_INTERNAL_b9bf8893_4_k_cu_f6ea649d_196904cuda3std3__45__cpo6cbeginE,(_ZN40_INTERNAL_b9bf8893_4_k_cu_f6ea649d_196904cuda3std3__48in_placeE - _ZN40_INTERNAL_b9bf8893_4_k_cu_f6ea649d_196904cuda3std3__45__cpo6cbeginE)
_ZN40_INTERNAL_b9bf8893_4_k_cu_f6ea649d_196904cuda3std3__45__cpo6cbeginE:
	.zero		1
	.type		_ZN40_INTERNAL_b9bf8893_4_k_cu_f6ea649d_196904cuda3std3__48in_placeE,@object
	.size		_ZN40_INTERNAL_b9bf8893_4_k_cu_f6ea649d_196904cuda3std3__48in_placeE,(_ZN40_INTERNAL_b9bf8893_4_k_cu_f6ea649d_196904cuda3std6ranges3__45__cpo9iter_moveE - _ZN40_INTERNAL_b9bf8893_4_k_cu_f6ea649d_196904cuda3std3__48in_placeE)
_ZN40_INTERNAL_b9bf8893_4_k_cu_f6ea649d_196904cuda3std3__48in_placeE:
	.zero		1
	.type		_ZN40_INTERNAL_b9bf8893_4_k_cu_f6ea649d_196904cuda3std6ranges3__45__cpo9iter_moveE,@object
	.size		_ZN40_INTERNAL_b9bf8893_4_k_cu_f6ea649d_196904cuda3std6ranges3__45__cpo9iter_moveE,(_ZN40_INTERNAL_b9bf8893_4_k_cu_f6ea649d_196904cuda3std3__45__cpo5beginE - _ZN40_INTERNAL_b9bf8893_4_k_cu_f6ea649d_196904cuda3std6ranges3__45__cpo9iter_moveE)
_ZN40_INTERNAL_b9bf8893_4_k_cu_f6ea649d_196904cuda3std6ranges3__45__cpo9iter_moveE:
	.zero		1
	.type		_ZN40_INTERNAL_b9bf8893_4_k_cu_f6ea649d_196904cuda3std3__45__cpo5beginE,@object
	.size		_ZN40_INTERNAL_b9bf8893_4_k_cu_f6ea649d_196904cuda3std3__45__cpo5beginE,(_ZN40_INTERNAL_b9bf8893_4_k_cu_f6ea649d_196904cuda3std3__442_GLOBAL__N__b9bf8893_4_k_cu_f6ea649d_196906ignoreE - _ZN40_INTERNAL_b9bf8893_4_k_cu_f6ea649d_196904cuda3std3__45__cpo5beginE)
_ZN40_INTERNAL_b9bf8893_4_k_cu_f6ea649d_196904cuda3std3__45__cpo5beginE:
	.zero		1
	.type		_ZN40_INTERNAL_b9bf8893_4_k_cu_f6ea649d_196904cuda3std3__442_GLOBAL__N__b9bf8893_4_k_cu_f6ea649d_196906ignoreE,@object
	.size		_ZN40_INTERNAL_b9bf8893_4_k_cu_f6ea649d_196904cuda3std3__442_GLOBAL__N__b9bf8893_4_k_cu_f6ea649d_196906ignoreE,(_ZN40_INTERNAL_b9bf8893_4_k_cu_f6ea649d_196904cute7productE - _ZN40_INTERNAL_b9bf8893_4_k_cu_f6ea649d_196904cuda3std3__442_GLOBAL__N__b9bf8893_4_k_cu_f6ea649d_196906ignoreE)
_ZN40_INTERNAL_b9bf8893_4_k_cu_f6ea649d_196904cuda3std3__442_GLOBAL__N__b9bf8893_4_k_cu_f6ea649d_196906ignoreE:
	.zero		1
	.type		_ZN40_INTERNAL_b9bf8893_4_k_cu_f6ea649d_196904cute7productE,@object
	.size		_ZN40_INTERNAL_b9bf8893_4_k_cu_f6ea649d_196904cute7productE,(_ZN40_INTERNAL_b9bf8893_4_k_cu_f6ea649d_196904cuda3std3__45__cpo3endE - _ZN40_INTERNAL_b9bf8893_4_k_cu_f6ea649d_196904cute7productE)
_ZN40_INTERNAL_b9bf8893_4_k_cu_f6ea649d_196904cute7productE:
	.zero		1
	.type		_ZN40_INTERNAL_b9bf8893_4_k_cu_f6ea649d_196904cuda3std3__45__cpo3endE,@object
	.size		_ZN40_INTERNAL_b9bf8893_4_k_cu_f6ea649d_196904cuda3std3__45__cpo3endE,(_ZN40_INTERNAL_b9bf8893_4_k_cu_f6ea649d_196904cuda3std3__419piecewise_constructE - _ZN40_INTERNAL_b9bf8893_4_k_cu_f6ea649d_196904cuda3std3__45__cpo3endE)
_ZN40_INTERNAL_b9bf8893_4_k_cu_f6ea649d_196904cuda3std3__45__cpo3endE:
	.zero		1
	.type		_ZN40_INTERNAL_b9bf8893_4_k_cu_f6ea649d_196904cuda3std3__419piecewise_constructE,@object
	.size		_ZN40_INTERNAL_b9bf8893_4_k_cu_f6ea649d_196904cuda3std3__419piecewise_constructE,(_ZN40_INTERNAL_b9bf8893_4_k_cu_f6ea649d_196904cuda3std3__45__cpo4cendE - _ZN40_INTERNAL_b9bf8893_4_k_cu_f6ea649d_196904cuda3std3__419piecewise_constructE)
_ZN40_INTERNAL_b9bf8893_4_k_cu_f6ea649d_196904cuda3std3__419piecewise_constructE:
	.zero		1
	.type		_ZN40_INTERNAL_b9bf8893_4_k_cu_f6ea649d_196904cuda3std3__45__cpo4cendE,@object
	.size		_ZN40_INTERNAL_b9bf8893_4_k_cu_f6ea649d_196904cuda3std3__45__cpo4cendE,(_ZN40_INTERNAL_b9bf8893_4_k_cu_f6ea649d_196904cuda3std6ranges3__45__cpo4swapE - _ZN40_INTERNAL_b9bf8893_4_k_cu_f6ea649d_196904cuda3std3__45__cpo4cendE)
_ZN40_INTERNAL_b9bf8893_4_k_cu_f6ea649d_196904cuda3std3__45__cpo4cendE:
	.zero		1
	.type		_ZN40_INTERNAL_b9bf8893_4_k_cu_f6ea649d_196904cuda3std6ranges3__45__cpo4swapE,@object
	.size		_ZN40_INTERNAL_b9bf8893_4_k_cu_f6ea649d_196904cuda3std6ranges3__45__cpo4swapE,(.L_10 - _ZN40_INTERNAL_b9bf8893_4_k_cu_f6ea649d_196904cuda3std6ranges3__45__cpo4swapE)
_ZN40_INTERNAL_b9bf8893_4_k_cu_f6ea649d_196904cuda3std6ranges3__45__cpo4swapE:
	.zero		1
.L_10:


//--------------------- .nv.constant0._ZN7cutlass13device_kernelINS_4gemm6kernel13GemmUniversalIN4cute5tupleIJiiiiEEENS1_10collective13CollectiveMmaINS1_35MainloopSm100TmaUmmaWarpSpecializedILi8ELi2ELi4ENS5_IJNS4_1CILi1EEENSA_ILi8EEESB_EEEEENS5_IJNSA_ILi128EEENSA_ILi64EEESF_EEENS_12float_e4m3_tENS5_IJlSB_lEEESI_SJ_NS4_8TiledMMAINS4_8MMA_AtomIJNS4_10MMA_TraitsINS4_19SM100_MMA_F8F6F4_SSEJSI_SI_fSF_SG_NS4_17integral_constantINS4_4UMMA5MajorELSQ_0EEESR_NSO_INSP_7ScaleInELSS_0EEEST_EEEEEENS4_6LayoutINS5_IJSB_SB_SB_EEENS5_IJNSA_ILi0EEESY_SY_EEEEENS5_IJNS4_10UnderscoreES11_S11_EEEEENS4_23SM90_TMA_LOAD_MULTICASTENS4_14ComposedLayoutINS4_7SwizzleILi3ELi4ELi3EEENS4_18smem_ptr_flag_bitsILi8EEENSW_INS5_IJSC_SF_EEENS5_IJSF_SB_EEEEEEEvNS4_8identityENS4_13SM90_TMA_LOADES1D_vS1E_EENS_8epilogue10collective18CollectiveEpilogueINS1H_23Sm100TmaWarpSpecializedILi1ELi1ELi64ELb0ELb0EEEJSH_NS5_IJNSW_ISF_SB_EENSW_ISG_SB_EEEEESI_SJ_SI_SJ_NS1H_6fusion15FusionCallbacksIS1L_NS1P_17LinearCombinationISI_fSI_fLNS_15FloatRoundStyleE2EEESH_S1O_JEEENS4_5SM1004TMEM4LOAD26SM100_TMEM_LOAD_32dp32b64xES1F_NS15_INS16_ILi2ELi4ELi3EEES19_NSW_INS5_IJSC_SG_EEENS5_IJSG_SB_EEEEEEENS4_39AutoVectorizingCopyWithAssumedAlignmentILi128EEENS4_14SM90_TMA_STOREES23_S25_S25_EEEvvEEEEvNT_6ParamsE --------------------------
	.section	.nv.constant0._ZN7cutlass13device_kernelINS_4gemm6kernel13GemmUniversalIN4cute5tupleIJiiiiEEENS1_10collective13CollectiveMmaINS1_35MainloopSm100TmaUmmaWarpSpecializedILi8ELi2ELi4ENS5_IJNS4_1CILi1EEENSA_ILi8EEESB_EEEEENS5_IJNSA_ILi128EEENSA_ILi64EEESF_EEENS_12float_e4m3_tENS5_IJlSB_lEEESI_SJ_NS4_8TiledMMAINS4_8MMA_AtomIJNS4_10MMA_TraitsINS4_19SM100_MMA_F8F6F4_SSEJSI_SI_fSF_SG_NS4_17integral_constantINS4_4UMMA5MajorELSQ_0EEESR_NSO_INSP_7ScaleInELSS_0EEEST_EEEEEENS4_6LayoutINS5_IJSB_SB_SB_EEENS5_IJNSA_ILi0EEESY_SY_EEEEENS5_IJNS4_10UnderscoreES11_S11_EEEEENS4_23SM90_TMA_LOAD_MULTICASTENS4_14ComposedLayoutINS4_7SwizzleILi3ELi4ELi3EEENS4_18smem_ptr_flag_bitsILi8EEENSW_INS5_IJSC_SF_EEENS5_IJSF_SB_EEEEEEEvNS4_8identityENS4_13SM90_TMA_LOADES1D_vS1E_EENS_8epilogue10collective18CollectiveEpilogueINS1H_23Sm100TmaWarpSpecializedILi1ELi1ELi64ELb0ELb0EEEJSH_NS5_IJNSW_ISF_SB_EENSW_ISG_SB_EEEEESI_SJ_SI_SJ_NS1H_6fusion15FusionCallbacksIS1L_NS1P_17LinearCombinationISI_fSI_fLNS_15FloatRoundStyleE2EEESH_S1O_JEEENS4_5SM1004TMEM4LOAD26SM100_TMEM_LOAD_32dp32b64xES1F_NS15_INS16_ILi2ELi4ELi3EEES19_NSW_INS5_IJSC_SG_EEENS5_IJSG_SB_EEEEEEENS4_39AutoVectorizingCopyWithAssumedAlignmentILi128EEENS4_14SM90_TMA_STOREES23_S25_S25_EEEvvEEEEvNT_6ParamsE,"a",@progbits
	.sectionflags	@""
	.align	4
.nv.constant0._ZN7cutlass13device_kernelINS_4gemm6kernel13GemmUniversalIN4cute5tupleIJiiiiEEENS1_10collective13CollectiveMmaINS1_35MainloopSm100TmaUmmaWarpSpecializedILi8ELi2ELi4ENS5_IJNS4_1CILi1EEENSA_ILi8EEESB_EEEEENS5_IJNSA_ILi128EEENSA_ILi64EEESF_EEENS_12float_e4m3_tENS5_IJlSB_lEEESI_SJ_NS4_8TiledMMAINS4_8MMA_AtomIJNS4_10MMA_TraitsINS4_19SM100_MMA_F8F6F4_SSEJSI_SI_fSF_SG_NS4_17integral_constantINS4_4UMMA5MajorELSQ_0EEESR_NSO_INSP_7ScaleInELSS_0EEEST_EEEEEENS4_6LayoutINS5_IJSB_SB_SB_EEENS5_IJNSA_ILi0EEESY_SY_EEEEENS5_IJNS4_10UnderscoreES11_S11_EEEEENS4_23SM90_TMA_LOAD_MULTICASTENS4_14ComposedLayoutINS4_7SwizzleILi3ELi4ELi3EEENS4_18smem_ptr_flag_bitsILi8EEENSW_INS5_IJSC_SF_EEENS5_IJSF_SB_EEEEEEEvNS4_8identityENS4_13SM90_TMA_LOADES1D_vS1E_EENS_8epilogue10collective18CollectiveEpilogueINS1H_23Sm100TmaWarpSpecializedILi1ELi1ELi64ELb0ELb0EEEJSH_NS5_IJNSW_ISF_SB_EENSW_ISG_SB_EEEEESI_SJ_SI_SJ_NS1H_6fusion15FusionCallbacksIS1L_NS1P_17LinearCombinationISI_fSI_fLNS_15FloatRoundStyleE2EEESH_S1O_JEEENS4_5SM1004TMEM4LOAD26SM100_TMEM_LOAD_32dp32b64xES1F_NS15_INS16_ILi2ELi4ELi3EEES19_NSW_INS5_IJSC_SG_EEENS5_IJSG_SB_EEEEEEENS4_39AutoVectorizingCopyWithAssumedAlignmentILi128EEENS4_14SM90_TMA_STOREES23_S25_S25_EEEvvEEEEvNT_6ParamsE:
	.zero		2944


//--------------------- SYMBOLS --------------------------

	.type		.nv.reservedSmem.offset0,@object
	.size		.nv.reservedSmem.offset0,0x4
	.type		.nv.reservedSmem.cap,@object
	.size		.nv.reservedSmem.cap,0x4
	.type		__assertfail,@function
